//
// Generated by NVIDIA NVVM Compiler
//
// Compiler Build ID: CL-36424714
// Cuda compilation tools, release 13.0, V13.0.88
// Based on NVVM 20.0.0
//

.version 9.0
.target sm_100
.address_size 64

	// .globl	_Z7computeP4gridP4pathP8location
.extern .func  (.param .b64 func_retval0) malloc
(
	.param .b64 malloc_param_0
)
;
.extern .func free
(
	.param .b64 free_param_0
)
;
.extern .func  (.param .b32 func_retval0) vprintf
(
	.param .b64 vprintf_param_0,
	.param .b64 vprintf_param_1
)
;
.global .align 1 .b8 $str[17] = {84, 104, 101, 32, 116, 111, 116, 97, 108, 32, 105, 115, 32, 37, 100, 10};

.visible .entry _Z7computeP4gridP4pathP8location(
	.param .u64 .ptr .align 1 _Z7computeP4gridP4pathP8location_param_0,
	.param .u64 .ptr .align 1 _Z7computeP4gridP4pathP8location_param_1,
	.param .u64 .ptr .align 1 _Z7computeP4gridP4pathP8location_param_2
)
{
	.local .align 8 .b8 	__local_depot0[8];
	.reg .b64 	%SP;
	.reg .b64 	%SPL;
	.reg .pred 	%p<189>;
	.reg .b16 	%rs<60>;
	.reg .b32 	%r<438>;
	.reg .b64 	%rd<720>;

	mov.u64 	%SPL, __local_depot0;
	cvta.local.u64 	%SP, %SPL;
	ld.param.u64 	%rd31, [_Z7computeP4gridP4pathP8location_param_0];
	ld.param.u64 	%rd29, [_Z7computeP4gridP4pathP8location_param_1];
	ld.param.u64 	%rd719, [_Z7computeP4gridP4pathP8location_param_2];
	cvta.to.global.u64 	%rd1, %rd31;
	cvta.to.global.u64 	%rd2, %rd719;
	mov.u32 	%r159, %ctaid.x;
	mov.u32 	%r160, %ntid.x;
	mov.u32 	%r161, %tid.x;
	mad.lo.s32 	%r162, %r159, %r160, %r161;
	setp.gt.s32 	%p4, %r162, 99;
	@%p4 bra 	$L__BB0_241;
	cvta.to.global.u64 	%rd32, %rd29;
	ld.global.u8 	%rs32, [%rd32+8];
	setp.ne.s16 	%p5, %rs32, 76;
	@%p5 bra 	$L__BB0_3;
	mov.b32 	%r165, 0;
	st.global.u32 	[%rd2+4], %r165;
	ld.global.u32 	%r166, [%rd2+8];
	st.global.u32 	[%rd2+12], %r166;
	bra.uni 	$L__BB0_4;
$L__BB0_3:
	ld.global.u32 	%r163, [%rd2];
	st.global.u32 	[%rd2+4], %r163;
	mov.b32 	%r164, 0;
	st.global.u32 	[%rd2+12], %r164;
$L__BB0_4:
	ld.global.u16 	%rs1, [%rd1+8];
	cvt.s32.s16 	%r1, %rs1;
	{ // callseq 0, 0
	.param .b64 param0;
	st.param.b64 	[param0], 32;
	.param .b64 retval0;
	call.uni (retval0), 
	malloc, 
	(
	param0
	);
	ld.param.b64 	%rd33, [retval0];
	} // callseq 0
	st.u16 	[%rd33+8], %rs1;
	mul.wide.s32 	%rd4, %r1, 8;
	{ // callseq 1, 0
	.param .b64 param0;
	st.param.b64 	[param0], %rd4;
	.param .b64 retval0;
	call.uni (retval0), 
	malloc, 
	(
	param0
	);
	ld.param.b64 	%rd34, [retval0];
	} // callseq 1
	setp.lt.s16 	%p6, %rs1, 1;
	@%p6 bra 	$L__BB0_29;
	setp.lt.u16 	%p7, %rs1, 8;
	mov.b32 	%r367, 0;
	@%p7 bra 	$L__BB0_8;
	and.b32  	%r367, %r1, 32760;
	mov.b32 	%r365, 0;
$L__BB0_7:
	.pragma "nounroll";
	{ // callseq 2, 0
	.param .b64 param0;
	st.param.b64 	[param0], %rd4;
	.param .b64 retval0;
	call.uni (retval0), 
	malloc, 
	(
	param0
	);
	ld.param.b64 	%rd35, [retval0];
	} // callseq 2
	mul.wide.u32 	%rd37, %r365, 8;
	add.s64 	%rd38, %rd34, %rd37;
	st.u64 	[%rd38], %rd35;
	{ // callseq 3, 0
	.param .b64 param0;
	st.param.b64 	[param0], %rd4;
	.param .b64 retval0;
	call.uni (retval0), 
	malloc, 
	(
	param0
	);
	ld.param.b64 	%rd39, [retval0];
	} // callseq 3
	st.u64 	[%rd38+8], %rd39;
	{ // callseq 4, 0
	.param .b64 param0;
	st.param.b64 	[param0], %rd4;
	.param .b64 retval0;
	call.uni (retval0), 
	malloc, 
	(
	param0
	);
	ld.param.b64 	%rd41, [retval0];
	} // callseq 4
	st.u64 	[%rd38+16], %rd41;
	{ // callseq 5, 0
	.param .b64 param0;
	st.param.b64 	[param0], %rd4;
	.param .b64 retval0;
	call.uni (retval0), 
	malloc, 
	(
	param0
	);
	ld.param.b64 	%rd43, [retval0];
	} // callseq 5
	st.u64 	[%rd38+24], %rd43;
	{ // callseq 6, 0
	.param .b64 param0;
	st.param.b64 	[param0], %rd4;
	.param .b64 retval0;
	call.uni (retval0), 
	malloc, 
	(
	param0
	);
	ld.param.b64 	%rd45, [retval0];
	} // callseq 6
	st.u64 	[%rd38+32], %rd45;
	{ // callseq 7, 0
	.param .b64 param0;
	st.param.b64 	[param0], %rd4;
	.param .b64 retval0;
	call.uni (retval0), 
	malloc, 
	(
	param0
	);
	ld.param.b64 	%rd47, [retval0];
	} // callseq 7
	st.u64 	[%rd38+40], %rd47;
	{ // callseq 8, 0
	.param .b64 param0;
	st.param.b64 	[param0], %rd4;
	.param .b64 retval0;
	call.uni (retval0), 
	malloc, 
	(
	param0
	);
	ld.param.b64 	%rd49, [retval0];
	} // callseq 8
	st.u64 	[%rd38+48], %rd49;
	{ // callseq 9, 0
	.param .b64 param0;
	st.param.b64 	[param0], %rd4;
	.param .b64 retval0;
	call.uni (retval0), 
	malloc, 
	(
	param0
	);
	ld.param.b64 	%rd51, [retval0];
	} // callseq 9
	st.u64 	[%rd38+56], %rd51;
	add.s32 	%r365, %r365, 8;
	setp.ne.s32 	%p8, %r365, %r367;
	@%p8 bra 	$L__BB0_7;
$L__BB0_8:
	and.b16  	%rs2, %rs1, 7;
	setp.eq.s16 	%p9, %rs2, 0;
	@%p9 bra 	$L__BB0_16;
	and.b32  	%r169, %r1, 7;
	add.s32 	%r170, %r169, -1;
	setp.lt.u32 	%p10, %r170, 3;
	@%p10 bra 	$L__BB0_11;
	{ // callseq 10, 0
	.param .b64 param0;
	st.param.b64 	[param0], %rd4;
	.param .b64 retval0;
	call.uni (retval0), 
	malloc, 
	(
	param0
	);
	ld.param.b64 	%rd53, [retval0];
	} // callseq 10
	mul.wide.u32 	%rd55, %r367, 8;
	add.s64 	%rd56, %rd34, %rd55;
	st.u64 	[%rd56], %rd53;
	{ // callseq 11, 0
	.param .b64 param0;
	st.param.b64 	[param0], %rd4;
	.param .b64 retval0;
	call.uni (retval0), 
	malloc, 
	(
	param0
	);
	ld.param.b64 	%rd57, [retval0];
	} // callseq 11
	st.u64 	[%rd56+8], %rd57;
	{ // callseq 12, 0
	.param .b64 param0;
	st.param.b64 	[param0], %rd4;
	.param .b64 retval0;
	call.uni (retval0), 
	malloc, 
	(
	param0
	);
	ld.param.b64 	%rd59, [retval0];
	} // callseq 12
	st.u64 	[%rd56+16], %rd59;
	{ // callseq 13, 0
	.param .b64 param0;
	st.param.b64 	[param0], %rd4;
	.param .b64 retval0;
	call.uni (retval0), 
	malloc, 
	(
	param0
	);
	ld.param.b64 	%rd61, [retval0];
	} // callseq 13
	st.u64 	[%rd56+24], %rd61;
	add.s32 	%r367, %r367, 4;
$L__BB0_11:
	and.b16  	%rs33, %rs1, 3;
	setp.eq.s16 	%p11, %rs33, 0;
	@%p11 bra 	$L__BB0_16;
	setp.eq.s16 	%p12, %rs33, 1;
	@%p12 bra 	$L__BB0_14;
	{ // callseq 14, 0
	.param .b64 param0;
	st.param.b64 	[param0], %rd4;
	.param .b64 retval0;
	call.uni (retval0), 
	malloc, 
	(
	param0
	);
	ld.param.b64 	%rd63, [retval0];
	} // callseq 14
	mul.wide.u32 	%rd65, %r367, 8;
	add.s64 	%rd66, %rd34, %rd65;
	st.u64 	[%rd66], %rd63;
	{ // callseq 15, 0
	.param .b64 param0;
	st.param.b64 	[param0], %rd4;
	.param .b64 retval0;
	call.uni (retval0), 
	malloc, 
	(
	param0
	);
	ld.param.b64 	%rd67, [retval0];
	} // callseq 15
	st.u64 	[%rd66+8], %rd67;
	add.s32 	%r367, %r367, 2;
$L__BB0_14:
	and.b16  	%rs34, %rs1, 1;
	setp.eq.b16 	%p13, %rs34, 1;
	not.pred 	%p14, %p13;
	@%p14 bra 	$L__BB0_16;
	{ // callseq 16, 0
	.param .b64 param0;
	st.param.b64 	[param0], %rd4;
	.param .b64 retval0;
	call.uni (retval0), 
	malloc, 
	(
	param0
	);
	ld.param.b64 	%rd69, [retval0];
	} // callseq 16
	mul.wide.u32 	%rd71, %r367, 8;
	add.s64 	%rd72, %rd34, %rd71;
	st.u64 	[%rd72], %rd69;
$L__BB0_16:
	st.u64 	[%rd33], %rd34;
	and.b16  	%rs3, %rs1, 3;
	and.b32  	%r10, %r1, 32760;
	add.s16 	%rs4, %rs2, -1;
	and.b16  	%rs5, %rs1, 1;
	mov.b32 	%r369, 0;
$L__BB0_17:
	setp.lt.u16 	%p15, %rs1, 8;
	mov.b32 	%r372, 0;
	@%p15 bra 	$L__BB0_20;
	mov.b32 	%r370, 0;
$L__BB0_19:
	.pragma "nounroll";
	ld.u64 	%rd73, [%rd33];
	mul.wide.u32 	%rd74, %r369, 8;
	add.s64 	%rd75, %rd73, %rd74;
	ld.u64 	%rd76, [%rd75];
	mul.wide.u32 	%rd77, %r370, 8;
	add.s64 	%rd78, %rd76, %rd77;
	mov.b32 	%r174, 0;
	st.u32 	[%rd78+4], %r174;
	ld.u64 	%rd79, [%rd33];
	add.s64 	%rd80, %rd79, %rd74;
	ld.u64 	%rd81, [%rd80];
	add.s64 	%rd82, %rd81, %rd77;
	mov.b32 	%r175, -1;
	st.u32 	[%rd82], %r175;
	ld.u64 	%rd83, [%rd33];
	add.s64 	%rd84, %rd83, %rd74;
	ld.u64 	%rd85, [%rd84];
	add.s64 	%rd86, %rd85, %rd77;
	st.u32 	[%rd86+12], %r174;
	ld.u64 	%rd87, [%rd33];
	add.s64 	%rd88, %rd87, %rd74;
	ld.u64 	%rd89, [%rd88];
	add.s64 	%rd90, %rd89, %rd77;
	st.u32 	[%rd90+8], %r175;
	ld.u64 	%rd91, [%rd33];
	add.s64 	%rd92, %rd91, %rd74;
	ld.u64 	%rd93, [%rd92];
	add.s64 	%rd94, %rd93, %rd77;
	st.u32 	[%rd94+20], %r174;
	ld.u64 	%rd95, [%rd33];
	add.s64 	%rd96, %rd95, %rd74;
	ld.u64 	%rd97, [%rd96];
	add.s64 	%rd98, %rd97, %rd77;
	st.u32 	[%rd98+16], %r175;
	ld.u64 	%rd99, [%rd33];
	add.s64 	%rd100, %rd99, %rd74;
	ld.u64 	%rd101, [%rd100];
	add.s64 	%rd102, %rd101, %rd77;
	st.u32 	[%rd102+28], %r174;
	ld.u64 	%rd103, [%rd33];
	add.s64 	%rd104, %rd103, %rd74;
	ld.u64 	%rd105, [%rd104];
	add.s64 	%rd106, %rd105, %rd77;
	st.u32 	[%rd106+24], %r175;
	ld.u64 	%rd107, [%rd33];
	add.s64 	%rd108, %rd107, %rd74;
	ld.u64 	%rd109, [%rd108];
	add.s64 	%rd110, %rd109, %rd77;
	st.u32 	[%rd110+36], %r174;
	ld.u64 	%rd111, [%rd33];
	add.s64 	%rd112, %rd111, %rd74;
	ld.u64 	%rd113, [%rd112];
	add.s64 	%rd114, %rd113, %rd77;
	st.u32 	[%rd114+32], %r175;
	ld.u64 	%rd115, [%rd33];
	add.s64 	%rd116, %rd115, %rd74;
	ld.u64 	%rd117, [%rd116];
	add.s64 	%rd118, %rd117, %rd77;
	st.u32 	[%rd118+44], %r174;
	ld.u64 	%rd119, [%rd33];
	add.s64 	%rd120, %rd119, %rd74;
	ld.u64 	%rd121, [%rd120];
	add.s64 	%rd122, %rd121, %rd77;
	st.u32 	[%rd122+40], %r175;
	ld.u64 	%rd123, [%rd33];
	add.s64 	%rd124, %rd123, %rd74;
	ld.u64 	%rd125, [%rd124];
	add.s64 	%rd126, %rd125, %rd77;
	st.u32 	[%rd126+52], %r174;
	ld.u64 	%rd127, [%rd33];
	add.s64 	%rd128, %rd127, %rd74;
	ld.u64 	%rd129, [%rd128];
	add.s64 	%rd130, %rd129, %rd77;
	st.u32 	[%rd130+48], %r175;
	ld.u64 	%rd131, [%rd33];
	add.s64 	%rd132, %rd131, %rd74;
	ld.u64 	%rd133, [%rd132];
	add.s64 	%rd134, %rd133, %rd77;
	st.u32 	[%rd134+60], %r174;
	ld.u64 	%rd135, [%rd33];
	add.s64 	%rd136, %rd135, %rd74;
	ld.u64 	%rd137, [%rd136];
	add.s64 	%rd138, %rd137, %rd77;
	st.u32 	[%rd138+56], %r175;
	add.s32 	%r370, %r370, 8;
	setp.ne.s32 	%p16, %r370, %r10;
	mov.u32 	%r372, %r10;
	@%p16 bra 	$L__BB0_19;
$L__BB0_20:
	setp.eq.s16 	%p17, %rs2, 0;
	@%p17 bra 	$L__BB0_28;
	setp.lt.u16 	%p18, %rs4, 3;
	@%p18 bra 	$L__BB0_23;
	ld.u64 	%rd139, [%rd33];
	mul.wide.u32 	%rd140, %r369, 8;
	add.s64 	%rd141, %rd139, %rd140;
	ld.u64 	%rd142, [%rd141];
	mul.wide.u32 	%rd143, %r372, 8;
	add.s64 	%rd144, %rd142, %rd143;
	mov.b32 	%r176, 0;
	st.u32 	[%rd144+4], %r176;
	ld.u64 	%rd145, [%rd33];
	add.s64 	%rd146, %rd145, %rd140;
	ld.u64 	%rd147, [%rd146];
	add.s64 	%rd148, %rd147, %rd143;
	mov.b32 	%r177, -1;
	st.u32 	[%rd148], %r177;
	ld.u64 	%rd149, [%rd33];
	add.s64 	%rd150, %rd149, %rd140;
	ld.u64 	%rd151, [%rd150];
	add.s64 	%rd152, %rd151, %rd143;
	st.u32 	[%rd152+12], %r176;
	ld.u64 	%rd153, [%rd33];
	add.s64 	%rd154, %rd153, %rd140;
	ld.u64 	%rd155, [%rd154];
	add.s64 	%rd156, %rd155, %rd143;
	st.u32 	[%rd156+8], %r177;
	ld.u64 	%rd157, [%rd33];
	add.s64 	%rd158, %rd157, %rd140;
	ld.u64 	%rd159, [%rd158];
	add.s64 	%rd160, %rd159, %rd143;
	st.u32 	[%rd160+20], %r176;
	ld.u64 	%rd161, [%rd33];
	add.s64 	%rd162, %rd161, %rd140;
	ld.u64 	%rd163, [%rd162];
	add.s64 	%rd164, %rd163, %rd143;
	st.u32 	[%rd164+16], %r177;
	ld.u64 	%rd165, [%rd33];
	add.s64 	%rd166, %rd165, %rd140;
	ld.u64 	%rd167, [%rd166];
	add.s64 	%rd168, %rd167, %rd143;
	st.u32 	[%rd168+28], %r176;
	ld.u64 	%rd169, [%rd33];
	add.s64 	%rd170, %rd169, %rd140;
	ld.u64 	%rd171, [%rd170];
	add.s64 	%rd172, %rd171, %rd143;
	st.u32 	[%rd172+24], %r177;
	add.s32 	%r372, %r372, 4;
$L__BB0_23:
	setp.eq.s16 	%p19, %rs3, 0;
	@%p19 bra 	$L__BB0_28;
	setp.eq.s16 	%p20, %rs3, 1;
	@%p20 bra 	$L__BB0_26;
	ld.u64 	%rd173, [%rd33];
	mul.wide.u32 	%rd174, %r369, 8;
	add.s64 	%rd175, %rd173, %rd174;
	ld.u64 	%rd176, [%rd175];
	mul.wide.u32 	%rd177, %r372, 8;
	add.s64 	%rd178, %rd176, %rd177;
	mov.b32 	%r178, 0;
	st.u32 	[%rd178+4], %r178;
	ld.u64 	%rd179, [%rd33];
	add.s64 	%rd180, %rd179, %rd174;
	ld.u64 	%rd181, [%rd180];
	add.s64 	%rd182, %rd181, %rd177;
	mov.b32 	%r179, -1;
	st.u32 	[%rd182], %r179;
	ld.u64 	%rd183, [%rd33];
	add.s64 	%rd184, %rd183, %rd174;
	ld.u64 	%rd185, [%rd184];
	add.s64 	%rd186, %rd185, %rd177;
	st.u32 	[%rd186+12], %r178;
	ld.u64 	%rd187, [%rd33];
	add.s64 	%rd188, %rd187, %rd174;
	ld.u64 	%rd189, [%rd188];
	add.s64 	%rd190, %rd189, %rd177;
	st.u32 	[%rd190+8], %r179;
	add.s32 	%r372, %r372, 2;
$L__BB0_26:
	setp.eq.s16 	%p21, %rs5, 0;
	@%p21 bra 	$L__BB0_28;
	ld.u64 	%rd191, [%rd33];
	mul.wide.u32 	%rd192, %r369, 8;
	add.s64 	%rd193, %rd191, %rd192;
	ld.u64 	%rd194, [%rd193];
	mul.wide.u32 	%rd195, %r372, 8;
	add.s64 	%rd196, %rd194, %rd195;
	mov.b32 	%r180, 0;
	st.u32 	[%rd196+4], %r180;
	ld.u64 	%rd197, [%rd33];
	add.s64 	%rd198, %rd197, %rd192;
	ld.u64 	%rd199, [%rd198];
	add.s64 	%rd200, %rd199, %rd195;
	mov.b32 	%r181, -1;
	st.u32 	[%rd200], %r181;
$L__BB0_28:
	add.s32 	%r369, %r369, 1;
	setp.eq.s32 	%p22, %r369, %r1;
	@%p22 bra 	$L__BB0_30;
	bra.uni 	$L__BB0_17;
$L__BB0_29:
	st.u64 	[%rd33], %rd34;
$L__BB0_30:
	mov.b64 	%rd201, 0;
	st.u64 	[%rd33+16], %rd201;
	mov.b16 	%rs35, 48;
	st.u8 	[%rd33+24], %rs35;
	ld.global.u16 	%rs36, [%rd1+8];
	st.u16 	[%rd33+8], %rs36;
	ld.global.u8 	%rs37, [%rd1+24];
	st.u8 	[%rd33+24], %rs37;
	ld.global.u16 	%rs54, [%rd1+8];
	setp.lt.s16 	%p23, %rs54, 1;
	@%p23 bra 	$L__BB0_36;
	mov.b32 	%r374, 0;
$L__BB0_32:
	setp.lt.s16 	%p24, %rs54, 1;
	@%p24 bra 	$L__BB0_35;
	mov.b32 	%r375, 0;
	mul.wide.u32 	%rd203, %r374, 8;
$L__BB0_34:
	ld.global.u64 	%rd202, [%rd1];
	add.s64 	%rd204, %rd202, %rd203;
	ld.u64 	%rd205, [%rd204];
	mul.wide.u32 	%rd206, %r375, 8;
	add.s64 	%rd207, %rd205, %rd206;
	ld.u32 	%r184, [%rd207+4];
	ld.u64 	%rd208, [%rd33];
	add.s64 	%rd209, %rd208, %rd203;
	ld.u64 	%rd210, [%rd209];
	add.s64 	%rd211, %rd210, %rd206;
	st.u32 	[%rd211+4], %r184;
	ld.global.u64 	%rd212, [%rd1];
	add.s64 	%rd213, %rd212, %rd203;
	ld.u64 	%rd214, [%rd213];
	add.s64 	%rd215, %rd214, %rd206;
	ld.u32 	%r185, [%rd215];
	ld.u64 	%rd216, [%rd33];
	add.s64 	%rd217, %rd216, %rd203;
	ld.u64 	%rd218, [%rd217];
	add.s64 	%rd219, %rd218, %rd206;
	st.u32 	[%rd219], %r185;
	add.s32 	%r375, %r375, 1;
	ld.global.u16 	%rs54, [%rd1+8];
	cvt.s32.s16 	%r186, %rs54;
	setp.lt.s32 	%p25, %r375, %r186;
	@%p25 bra 	$L__BB0_34;
$L__BB0_35:
	add.s32 	%r374, %r374, 1;
	cvt.s32.s16 	%r187, %rs54;
	setp.lt.s32 	%p26, %r374, %r187;
	@%p26 bra 	$L__BB0_32;
$L__BB0_36:
	cvt.s32.s16 	%r24, %rs54;
	{ // callseq 17, 0
	.param .b64 param0;
	st.param.b64 	[param0], 32;
	.param .b64 retval0;
	call.uni (retval0), 
	malloc, 
	(
	param0
	);
	ld.param.b64 	%rd220, [retval0];
	} // callseq 17
	st.u16 	[%rd220+8], %rs54;
	mul.wide.s32 	%rd7, %r24, 8;
	{ // callseq 18, 0
	.param .b64 param0;
	st.param.b64 	[param0], %rd7;
	.param .b64 retval0;
	call.uni (retval0), 
	malloc, 
	(
	param0
	);
	ld.param.b64 	%rd221, [retval0];
	} // callseq 18
	setp.lt.s16 	%p27, %rs54, 1;
	@%p27 bra 	$L__BB0_61;
	setp.lt.u16 	%p28, %rs54, 8;
	mov.b32 	%r378, 0;
	@%p28 bra 	$L__BB0_40;
	and.b32  	%r378, %r24, 32760;
	mov.b32 	%r376, 0;
$L__BB0_39:
	.pragma "nounroll";
	{ // callseq 19, 0
	.param .b64 param0;
	st.param.b64 	[param0], %rd7;
	.param .b64 retval0;
	call.uni (retval0), 
	malloc, 
	(
	param0
	);
	ld.param.b64 	%rd222, [retval0];
	} // callseq 19
	mul.wide.u32 	%rd224, %r376, 8;
	add.s64 	%rd225, %rd221, %rd224;
	st.u64 	[%rd225], %rd222;
	{ // callseq 20, 0
	.param .b64 param0;
	st.param.b64 	[param0], %rd7;
	.param .b64 retval0;
	call.uni (retval0), 
	malloc, 
	(
	param0
	);
	ld.param.b64 	%rd226, [retval0];
	} // callseq 20
	st.u64 	[%rd225+8], %rd226;
	{ // callseq 21, 0
	.param .b64 param0;
	st.param.b64 	[param0], %rd7;
	.param .b64 retval0;
	call.uni (retval0), 
	malloc, 
	(
	param0
	);
	ld.param.b64 	%rd228, [retval0];
	} // callseq 21
	st.u64 	[%rd225+16], %rd228;
	{ // callseq 22, 0
	.param .b64 param0;
	st.param.b64 	[param0], %rd7;
	.param .b64 retval0;
	call.uni (retval0), 
	malloc, 
	(
	param0
	);
	ld.param.b64 	%rd230, [retval0];
	} // callseq 22
	st.u64 	[%rd225+24], %rd230;
	{ // callseq 23, 0
	.param .b64 param0;
	st.param.b64 	[param0], %rd7;
	.param .b64 retval0;
	call.uni (retval0), 
	malloc, 
	(
	param0
	);
	ld.param.b64 	%rd232, [retval0];
	} // callseq 23
	st.u64 	[%rd225+32], %rd232;
	{ // callseq 24, 0
	.param .b64 param0;
	st.param.b64 	[param0], %rd7;
	.param .b64 retval0;
	call.uni (retval0), 
	malloc, 
	(
	param0
	);
	ld.param.b64 	%rd234, [retval0];
	} // callseq 24
	st.u64 	[%rd225+40], %rd234;
	{ // callseq 25, 0
	.param .b64 param0;
	st.param.b64 	[param0], %rd7;
	.param .b64 retval0;
	call.uni (retval0), 
	malloc, 
	(
	param0
	);
	ld.param.b64 	%rd236, [retval0];
	} // callseq 25
	st.u64 	[%rd225+48], %rd236;
	{ // callseq 26, 0
	.param .b64 param0;
	st.param.b64 	[param0], %rd7;
	.param .b64 retval0;
	call.uni (retval0), 
	malloc, 
	(
	param0
	);
	ld.param.b64 	%rd238, [retval0];
	} // callseq 26
	st.u64 	[%rd225+56], %rd238;
	add.s32 	%r376, %r376, 8;
	setp.ne.s32 	%p29, %r376, %r378;
	@%p29 bra 	$L__BB0_39;
$L__BB0_40:
	and.b16  	%rs11, %rs54, 7;
	setp.eq.s16 	%p30, %rs11, 0;
	@%p30 bra 	$L__BB0_48;
	and.b32  	%r190, %r24, 7;
	add.s32 	%r191, %r190, -1;
	setp.lt.u32 	%p31, %r191, 3;
	@%p31 bra 	$L__BB0_43;
	{ // callseq 27, 0
	.param .b64 param0;
	st.param.b64 	[param0], %rd7;
	.param .b64 retval0;
	call.uni (retval0), 
	malloc, 
	(
	param0
	);
	ld.param.b64 	%rd240, [retval0];
	} // callseq 27
	mul.wide.u32 	%rd242, %r378, 8;
	add.s64 	%rd243, %rd221, %rd242;
	st.u64 	[%rd243], %rd240;
	{ // callseq 28, 0
	.param .b64 param0;
	st.param.b64 	[param0], %rd7;
	.param .b64 retval0;
	call.uni (retval0), 
	malloc, 
	(
	param0
	);
	ld.param.b64 	%rd244, [retval0];
	} // callseq 28
	st.u64 	[%rd243+8], %rd244;
	{ // callseq 29, 0
	.param .b64 param0;
	st.param.b64 	[param0], %rd7;
	.param .b64 retval0;
	call.uni (retval0), 
	malloc, 
	(
	param0
	);
	ld.param.b64 	%rd246, [retval0];
	} // callseq 29
	st.u64 	[%rd243+16], %rd246;
	{ // callseq 30, 0
	.param .b64 param0;
	st.param.b64 	[param0], %rd7;
	.param .b64 retval0;
	call.uni (retval0), 
	malloc, 
	(
	param0
	);
	ld.param.b64 	%rd248, [retval0];
	} // callseq 30
	st.u64 	[%rd243+24], %rd248;
	add.s32 	%r378, %r378, 4;
$L__BB0_43:
	and.b16  	%rs38, %rs54, 3;
	setp.eq.s16 	%p32, %rs38, 0;
	@%p32 bra 	$L__BB0_48;
	setp.eq.s16 	%p33, %rs38, 1;
	@%p33 bra 	$L__BB0_46;
	{ // callseq 31, 0
	.param .b64 param0;
	st.param.b64 	[param0], %rd7;
	.param .b64 retval0;
	call.uni (retval0), 
	malloc, 
	(
	param0
	);
	ld.param.b64 	%rd250, [retval0];
	} // callseq 31
	mul.wide.u32 	%rd252, %r378, 8;
	add.s64 	%rd253, %rd221, %rd252;
	st.u64 	[%rd253], %rd250;
	{ // callseq 32, 0
	.param .b64 param0;
	st.param.b64 	[param0], %rd7;
	.param .b64 retval0;
	call.uni (retval0), 
	malloc, 
	(
	param0
	);
	ld.param.b64 	%rd254, [retval0];
	} // callseq 32
	st.u64 	[%rd253+8], %rd254;
	add.s32 	%r378, %r378, 2;
$L__BB0_46:
	and.b16  	%rs39, %rs54, 1;
	setp.eq.b16 	%p34, %rs39, 1;
	not.pred 	%p35, %p34;
	@%p35 bra 	$L__BB0_48;
	{ // callseq 33, 0
	.param .b64 param0;
	st.param.b64 	[param0], %rd7;
	.param .b64 retval0;
	call.uni (retval0), 
	malloc, 
	(
	param0
	);
	ld.param.b64 	%rd256, [retval0];
	} // callseq 33
	mul.wide.u32 	%rd258, %r378, 8;
	add.s64 	%rd259, %rd221, %rd258;
	st.u64 	[%rd259], %rd256;
$L__BB0_48:
	st.u64 	[%rd220], %rd221;
	and.b16  	%rs12, %rs54, 3;
	and.b32  	%r33, %r24, 32760;
	add.s16 	%rs13, %rs11, -1;
	and.b16  	%rs14, %rs54, 1;
	mov.b32 	%r380, 0;
$L__BB0_49:
	setp.lt.u16 	%p36, %rs54, 8;
	mov.b32 	%r383, 0;
	@%p36 bra 	$L__BB0_52;
	mov.b32 	%r381, 0;
$L__BB0_51:
	.pragma "nounroll";
	ld.u64 	%rd260, [%rd220];
	mul.wide.u32 	%rd261, %r380, 8;
	add.s64 	%rd262, %rd260, %rd261;
	ld.u64 	%rd263, [%rd262];
	mul.wide.u32 	%rd264, %r381, 8;
	add.s64 	%rd265, %rd263, %rd264;
	mov.b32 	%r195, 0;
	st.u32 	[%rd265+4], %r195;
	ld.u64 	%rd266, [%rd220];
	add.s64 	%rd267, %rd266, %rd261;
	ld.u64 	%rd268, [%rd267];
	add.s64 	%rd269, %rd268, %rd264;
	mov.b32 	%r196, -1;
	st.u32 	[%rd269], %r196;
	ld.u64 	%rd270, [%rd220];
	add.s64 	%rd271, %rd270, %rd261;
	ld.u64 	%rd272, [%rd271];
	add.s64 	%rd273, %rd272, %rd264;
	st.u32 	[%rd273+12], %r195;
	ld.u64 	%rd274, [%rd220];
	add.s64 	%rd275, %rd274, %rd261;
	ld.u64 	%rd276, [%rd275];
	add.s64 	%rd277, %rd276, %rd264;
	st.u32 	[%rd277+8], %r196;
	ld.u64 	%rd278, [%rd220];
	add.s64 	%rd279, %rd278, %rd261;
	ld.u64 	%rd280, [%rd279];
	add.s64 	%rd281, %rd280, %rd264;
	st.u32 	[%rd281+20], %r195;
	ld.u64 	%rd282, [%rd220];
	add.s64 	%rd283, %rd282, %rd261;
	ld.u64 	%rd284, [%rd283];
	add.s64 	%rd285, %rd284, %rd264;
	st.u32 	[%rd285+16], %r196;
	ld.u64 	%rd286, [%rd220];
	add.s64 	%rd287, %rd286, %rd261;
	ld.u64 	%rd288, [%rd287];
	add.s64 	%rd289, %rd288, %rd264;
	st.u32 	[%rd289+28], %r195;
	ld.u64 	%rd290, [%rd220];
	add.s64 	%rd291, %rd290, %rd261;
	ld.u64 	%rd292, [%rd291];
	add.s64 	%rd293, %rd292, %rd264;
	st.u32 	[%rd293+24], %r196;
	ld.u64 	%rd294, [%rd220];
	add.s64 	%rd295, %rd294, %rd261;
	ld.u64 	%rd296, [%rd295];
	add.s64 	%rd297, %rd296, %rd264;
	st.u32 	[%rd297+36], %r195;
	ld.u64 	%rd298, [%rd220];
	add.s64 	%rd299, %rd298, %rd261;
	ld.u64 	%rd300, [%rd299];
	add.s64 	%rd301, %rd300, %rd264;
	st.u32 	[%rd301+32], %r196;
	ld.u64 	%rd302, [%rd220];
	add.s64 	%rd303, %rd302, %rd261;
	ld.u64 	%rd304, [%rd303];
	add.s64 	%rd305, %rd304, %rd264;
	st.u32 	[%rd305+44], %r195;
	ld.u64 	%rd306, [%rd220];
	add.s64 	%rd307, %rd306, %rd261;
	ld.u64 	%rd308, [%rd307];
	add.s64 	%rd309, %rd308, %rd264;
	st.u32 	[%rd309+40], %r196;
	ld.u64 	%rd310, [%rd220];
	add.s64 	%rd311, %rd310, %rd261;
	ld.u64 	%rd312, [%rd311];
	add.s64 	%rd313, %rd312, %rd264;
	st.u32 	[%rd313+52], %r195;
	ld.u64 	%rd314, [%rd220];
	add.s64 	%rd315, %rd314, %rd261;
	ld.u64 	%rd316, [%rd315];
	add.s64 	%rd317, %rd316, %rd264;
	st.u32 	[%rd317+48], %r196;
	ld.u64 	%rd318, [%rd220];
	add.s64 	%rd319, %rd318, %rd261;
	ld.u64 	%rd320, [%rd319];
	add.s64 	%rd321, %rd320, %rd264;
	st.u32 	[%rd321+60], %r195;
	ld.u64 	%rd322, [%rd220];
	add.s64 	%rd323, %rd322, %rd261;
	ld.u64 	%rd324, [%rd323];
	add.s64 	%rd325, %rd324, %rd264;
	st.u32 	[%rd325+56], %r196;
	add.s32 	%r381, %r381, 8;
	setp.ne.s32 	%p37, %r381, %r33;
	mov.u32 	%r383, %r33;
	@%p37 bra 	$L__BB0_51;
$L__BB0_52:
	setp.eq.s16 	%p38, %rs11, 0;
	@%p38 bra 	$L__BB0_60;
	setp.lt.u16 	%p39, %rs13, 3;
	@%p39 bra 	$L__BB0_55;
	ld.u64 	%rd326, [%rd220];
	mul.wide.u32 	%rd327, %r380, 8;
	add.s64 	%rd328, %rd326, %rd327;
	ld.u64 	%rd329, [%rd328];
	mul.wide.u32 	%rd330, %r383, 8;
	add.s64 	%rd331, %rd329, %rd330;
	mov.b32 	%r197, 0;
	st.u32 	[%rd331+4], %r197;
	ld.u64 	%rd332, [%rd220];
	add.s64 	%rd333, %rd332, %rd327;
	ld.u64 	%rd334, [%rd333];
	add.s64 	%rd335, %rd334, %rd330;
	mov.b32 	%r198, -1;
	st.u32 	[%rd335], %r198;
	ld.u64 	%rd336, [%rd220];
	add.s64 	%rd337, %rd336, %rd327;
	ld.u64 	%rd338, [%rd337];
	add.s64 	%rd339, %rd338, %rd330;
	st.u32 	[%rd339+12], %r197;
	ld.u64 	%rd340, [%rd220];
	add.s64 	%rd341, %rd340, %rd327;
	ld.u64 	%rd342, [%rd341];
	add.s64 	%rd343, %rd342, %rd330;
	st.u32 	[%rd343+8], %r198;
	ld.u64 	%rd344, [%rd220];
	add.s64 	%rd345, %rd344, %rd327;
	ld.u64 	%rd346, [%rd345];
	add.s64 	%rd347, %rd346, %rd330;
	st.u32 	[%rd347+20], %r197;
	ld.u64 	%rd348, [%rd220];
	add.s64 	%rd349, %rd348, %rd327;
	ld.u64 	%rd350, [%rd349];
	add.s64 	%rd351, %rd350, %rd330;
	st.u32 	[%rd351+16], %r198;
	ld.u64 	%rd352, [%rd220];
	add.s64 	%rd353, %rd352, %rd327;
	ld.u64 	%rd354, [%rd353];
	add.s64 	%rd355, %rd354, %rd330;
	st.u32 	[%rd355+28], %r197;
	ld.u64 	%rd356, [%rd220];
	add.s64 	%rd357, %rd356, %rd327;
	ld.u64 	%rd358, [%rd357];
	add.s64 	%rd359, %rd358, %rd330;
	st.u32 	[%rd359+24], %r198;
	add.s32 	%r383, %r383, 4;
$L__BB0_55:
	setp.eq.s16 	%p40, %rs12, 0;
	@%p40 bra 	$L__BB0_60;
	setp.eq.s16 	%p41, %rs12, 1;
	@%p41 bra 	$L__BB0_58;
	ld.u64 	%rd360, [%rd220];
	mul.wide.u32 	%rd361, %r380, 8;
	add.s64 	%rd362, %rd360, %rd361;
	ld.u64 	%rd363, [%rd362];
	mul.wide.u32 	%rd364, %r383, 8;
	add.s64 	%rd365, %rd363, %rd364;
	mov.b32 	%r199, 0;
	st.u32 	[%rd365+4], %r199;
	ld.u64 	%rd366, [%rd220];
	add.s64 	%rd367, %rd366, %rd361;
	ld.u64 	%rd368, [%rd367];
	add.s64 	%rd369, %rd368, %rd364;
	mov.b32 	%r200, -1;
	st.u32 	[%rd369], %r200;
	ld.u64 	%rd370, [%rd220];
	add.s64 	%rd371, %rd370, %rd361;
	ld.u64 	%rd372, [%rd371];
	add.s64 	%rd373, %rd372, %rd364;
	st.u32 	[%rd373+12], %r199;
	ld.u64 	%rd374, [%rd220];
	add.s64 	%rd375, %rd374, %rd361;
	ld.u64 	%rd376, [%rd375];
	add.s64 	%rd377, %rd376, %rd364;
	st.u32 	[%rd377+8], %r200;
	add.s32 	%r383, %r383, 2;
$L__BB0_58:
	setp.eq.s16 	%p42, %rs14, 0;
	@%p42 bra 	$L__BB0_60;
	ld.u64 	%rd378, [%rd220];
	mul.wide.u32 	%rd379, %r380, 8;
	add.s64 	%rd380, %rd378, %rd379;
	ld.u64 	%rd381, [%rd380];
	mul.wide.u32 	%rd382, %r383, 8;
	add.s64 	%rd383, %rd381, %rd382;
	mov.b32 	%r201, 0;
	st.u32 	[%rd383+4], %r201;
	ld.u64 	%rd384, [%rd220];
	add.s64 	%rd385, %rd384, %rd379;
	ld.u64 	%rd386, [%rd385];
	add.s64 	%rd387, %rd386, %rd382;
	mov.b32 	%r202, -1;
	st.u32 	[%rd387], %r202;
$L__BB0_60:
	add.s32 	%r380, %r380, 1;
	setp.eq.s32 	%p43, %r380, %r24;
	@%p43 bra 	$L__BB0_62;
	bra.uni 	$L__BB0_49;
$L__BB0_61:
	st.u64 	[%rd220], %rd221;
$L__BB0_62:
	mov.b64 	%rd388, 0;
	st.u64 	[%rd220+16], %rd388;
	mov.b16 	%rs40, 48;
	st.u8 	[%rd220+24], %rs40;
	st.global.u64 	[%rd2+24], %rd220;
	st.global.u64 	[%rd2+32], %rd29;
	mov.b32 	%r385, 0;
	mov.u32 	%r437, %r385;
$L__BB0_63:
	ld.u64 	%rd10, [%rd719+24];
	ld.u16 	%rs41, [%rd10+8];
	st.u16 	[%rd33+8], %rs41;
	ld.u8 	%rs42, [%rd10+24];
	st.u8 	[%rd33+24], %rs42;
	ld.u16 	%rs57, [%rd10+8];
	setp.lt.s16 	%p44, %rs57, 1;
	@%p44 bra 	$L__BB0_69;
	mov.b32 	%r387, 0;
$L__BB0_65:
	setp.lt.s16 	%p45, %rs57, 1;
	@%p45 bra 	$L__BB0_68;
	mov.b32 	%r388, 0;
	mov.b64 	%rd718, 0;
$L__BB0_67:
	ld.u64 	%rd390, [%rd10];
	mul.wide.u32 	%rd391, %r387, 8;
	add.s64 	%rd392, %rd390, %rd391;
	ld.u64 	%rd393, [%rd392];
	add.s64 	%rd394, %rd393, %rd718;
	ld.u32 	%r206, [%rd394+4];
	ld.u64 	%rd395, [%rd33];
	add.s64 	%rd396, %rd395, %rd391;
	ld.u64 	%rd397, [%rd396];
	add.s64 	%rd398, %rd397, %rd718;
	st.u32 	[%rd398+4], %r206;
	ld.u64 	%rd399, [%rd10];
	add.s64 	%rd400, %rd399, %rd391;
	ld.u64 	%rd401, [%rd400];
	add.s64 	%rd402, %rd401, %rd718;
	ld.u32 	%r207, [%rd402];
	ld.u64 	%rd403, [%rd33];
	add.s64 	%rd404, %rd403, %rd391;
	ld.u64 	%rd405, [%rd404];
	add.s64 	%rd406, %rd405, %rd718;
	st.u32 	[%rd406], %r207;
	add.s32 	%r388, %r388, 1;
	ld.u16 	%rs57, [%rd10+8];
	cvt.s32.s16 	%r208, %rs57;
	add.s64 	%rd718, %rd718, 8;
	setp.lt.s32 	%p46, %r388, %r208;
	@%p46 bra 	$L__BB0_67;
$L__BB0_68:
	add.s32 	%r387, %r387, 1;
	cvt.s32.s16 	%r209, %rs57;
	setp.lt.s32 	%p47, %r387, %r209;
	@%p47 bra 	$L__BB0_65;
$L__BB0_69:
	ld.u32 	%r424, [%rd719];
	ld.u32 	%r423, [%rd719+8];
	ld.u64 	%rd13, [%rd719+32];
	add.s64 	%rd14, %rd13, 12;
	ld.u32 	%r210, [%rd13+12];
	ld.u64 	%rd407, [%rd33];
	mul.wide.s32 	%rd408, %r424, 8;
	add.s64 	%rd409, %rd407, %rd408;
	ld.u64 	%rd410, [%rd409];
	mul.wide.s32 	%rd411, %r423, 8;
	add.s64 	%rd15, %rd410, %rd411;
	ld.u32 	%r211, [%rd15];
	setp.gt.s32 	%p49, %r211, -1;
	setp.ne.s32 	%p50, %r211, %r210;
	mov.pred 	%p186, 0;
	and.pred  	%p51, %p49, %p50;
	@%p51 bra 	$L__BB0_195;
	setp.lt.s32 	%p52, %r210, 1;
	mov.b32 	%r393, 1;
	@%p52 bra 	$L__BB0_79;
	and.b32  	%r52, %r210, 3;
	setp.lt.u32 	%p53, %r210, 4;
	mov.b32 	%r392, 2;
	@%p53 bra 	$L__BB0_75;
	and.b32  	%r53, %r210, 2147483644;
	mov.b32 	%r390, 0;
	mov.b32 	%r393, 1;
$L__BB0_73:
	mov.u32 	%r54, %r393;
	shl.b32 	%r393, %r54, 4;
	add.s32 	%r390, %r390, 4;
	setp.ne.s32 	%p54, %r390, %r53;
	@%p54 bra 	$L__BB0_73;
	shl.b32 	%r392, %r54, 5;
$L__BB0_75:
	setp.eq.s32 	%p55, %r52, 0;
	@%p55 bra 	$L__BB0_79;
	setp.eq.s32 	%p56, %r52, 1;
	@%p56 bra 	$L__BB0_78;
	setp.eq.s32 	%p57, %r52, 2;
	selp.b32 	%r218, 1, 2, %p57;
	shl.b32 	%r393, %r392, %r218;
	bra.uni 	$L__BB0_79;
$L__BB0_78:
	mov.u32 	%r393, %r392;
$L__BB0_79:
	ld.u32 	%r219, [%rd15+4];
	and.b32  	%r220, %r219, %r393;
	setp.ne.s32 	%p59, %r220, 0;
	@%p59 bra 	$L__BB0_195;
	setp.lt.s32 	%p60, %r210, 1;
	st.u32 	[%rd15], %r210;
	ld.u64 	%rd16, [%rd33];
	ld.u16 	%rs19, [%rd33+8];
	cvt.s32.s16 	%r63, %rs19;
	mov.b32 	%r398, 1;
	@%p60 bra 	$L__BB0_89;
	and.b32  	%r64, %r210, 3;
	setp.lt.u32 	%p61, %r210, 4;
	mov.b32 	%r397, 2;
	@%p61 bra 	$L__BB0_85;
	and.b32  	%r65, %r210, 2147483644;
	mov.b32 	%r395, 0;
	mov.b32 	%r398, 1;
$L__BB0_83:
	mov.u32 	%r66, %r398;
	shl.b32 	%r398, %r66, 4;
	add.s32 	%r395, %r395, 4;
	setp.ne.s32 	%p62, %r395, %r65;
	@%p62 bra 	$L__BB0_83;
	shl.b32 	%r397, %r66, 5;
$L__BB0_85:
	setp.eq.s32 	%p63, %r64, 0;
	@%p63 bra 	$L__BB0_89;
	setp.eq.s32 	%p64, %r64, 1;
	@%p64 bra 	$L__BB0_88;
	setp.eq.s32 	%p65, %r64, 2;
	selp.b32 	%r226, 1, 2, %p65;
	shl.b32 	%r398, %r397, %r226;
	bra.uni 	$L__BB0_89;
$L__BB0_88:
	mov.u32 	%r398, %r397;
$L__BB0_89:
	setp.lt.s16 	%p66, %rs19, 1;
	@%p66 bra 	$L__BB0_128;
	setp.lt.u16 	%p67, %rs19, 4;
	mov.b32 	%r399, 0;
	@%p67 bra 	$L__BB0_101;
	and.b32  	%r399, %r63, 32764;
	mov.b32 	%r400, 0;
$L__BB0_92:
	setp.eq.s32 	%p68, %r400, %r424;
	mul.wide.u32 	%rd412, %r400, 8;
	add.s64 	%rd19, %rd16, %rd412;
	@%p68 bra 	$L__BB0_94;
	ld.u64 	%rd413, [%rd19];
	add.s64 	%rd415, %rd413, %rd411;
	ld.u32 	%r229, [%rd415+4];
	or.b32  	%r230, %r229, %r398;
	st.u32 	[%rd415+4], %r230;
$L__BB0_94:
	add.s32 	%r231, %r400, 1;
	setp.eq.s32 	%p69, %r231, %r424;
	@%p69 bra 	$L__BB0_96;
	ld.u64 	%rd416, [%rd19+8];
	add.s64 	%rd418, %rd416, %rd411;
	ld.u32 	%r232, [%rd418+4];
	or.b32  	%r233, %r232, %r398;
	st.u32 	[%rd418+4], %r233;
$L__BB0_96:
	add.s32 	%r234, %r400, 2;
	setp.eq.s32 	%p70, %r234, %r424;
	@%p70 bra 	$L__BB0_98;
	ld.u64 	%rd419, [%rd19+16];
	add.s64 	%rd421, %rd419, %rd411;
	ld.u32 	%r235, [%rd421+4];
	or.b32  	%r236, %r235, %r398;
	st.u32 	[%rd421+4], %r236;
$L__BB0_98:
	add.s32 	%r237, %r400, 3;
	setp.eq.s32 	%p71, %r237, %r424;
	@%p71 bra 	$L__BB0_100;
	ld.u64 	%rd422, [%rd19+24];
	add.s64 	%rd424, %rd422, %rd411;
	ld.u32 	%r238, [%rd424+4];
	or.b32  	%r239, %r238, %r398;
	st.u32 	[%rd424+4], %r239;
$L__BB0_100:
	add.s32 	%r400, %r400, 4;
	setp.eq.s32 	%p72, %r400, %r399;
	@%p72 bra 	$L__BB0_101;
	bra.uni 	$L__BB0_92;
$L__BB0_101:
	and.b16  	%rs20, %rs19, 3;
	setp.eq.s16 	%p73, %rs20, 0;
	@%p73 bra 	$L__BB0_109;
	setp.eq.s32 	%p74, %r399, %r424;
	mul.wide.u32 	%rd425, %r399, 8;
	add.s64 	%rd17, %rd16, %rd425;
	@%p74 bra 	$L__BB0_104;
	ld.u64 	%rd426, [%rd17];
	add.s64 	%rd428, %rd426, %rd411;
	ld.u32 	%r240, [%rd428+4];
	or.b32  	%r241, %r240, %r398;
	st.u32 	[%rd428+4], %r241;
$L__BB0_104:
	setp.eq.s16 	%p75, %rs20, 1;
	@%p75 bra 	$L__BB0_109;
	add.s32 	%r242, %r399, 1;
	setp.eq.s32 	%p76, %r242, %r424;
	@%p76 bra 	$L__BB0_107;
	ld.u64 	%rd429, [%rd17+8];
	add.s64 	%rd431, %rd429, %rd411;
	ld.u32 	%r243, [%rd431+4];
	or.b32  	%r244, %r243, %r398;
	st.u32 	[%rd431+4], %r244;
$L__BB0_107:
	add.s32 	%r245, %r399, 2;
	setp.eq.s16 	%p77, %rs20, 2;
	setp.eq.s32 	%p78, %r245, %r424;
	or.pred  	%p79, %p77, %p78;
	@%p79 bra 	$L__BB0_109;
	ld.u64 	%rd432, [%rd17+16];
	add.s64 	%rd434, %rd432, %rd411;
	ld.u32 	%r246, [%rd434+4];
	or.b32  	%r247, %r246, %r398;
	st.u32 	[%rd434+4], %r247;
$L__BB0_109:
	setp.lt.u16 	%p80, %rs19, 4;
	mul.wide.s32 	%rd435, %r424, 8;
	add.s64 	%rd18, %rd16, %rd435;
	mov.b32 	%r402, 0;
	@%p80 bra 	$L__BB0_120;
	and.b32  	%r402, %r63, 32764;
	mov.b32 	%r401, 0;
$L__BB0_111:
	setp.eq.s32 	%p81, %r401, %r423;
	@%p81 bra 	$L__BB0_113;
	ld.u64 	%rd436, [%rd18];
	mul.wide.u32 	%rd437, %r401, 8;
	add.s64 	%rd438, %rd436, %rd437;
	ld.u32 	%r250, [%rd438+4];
	or.b32  	%r251, %r250, %r398;
	st.u32 	[%rd438+4], %r251;
$L__BB0_113:
	add.s32 	%r252, %r401, 1;
	setp.eq.s32 	%p82, %r252, %r423;
	@%p82 bra 	$L__BB0_115;
	ld.u64 	%rd439, [%rd18];
	mul.wide.u32 	%rd440, %r401, 8;
	add.s64 	%rd441, %rd439, %rd440;
	ld.u32 	%r253, [%rd441+12];
	or.b32  	%r254, %r253, %r398;
	st.u32 	[%rd441+12], %r254;
$L__BB0_115:
	add.s32 	%r255, %r401, 2;
	setp.eq.s32 	%p83, %r255, %r423;
	@%p83 bra 	$L__BB0_117;
	ld.u64 	%rd442, [%rd18];
	mul.wide.u32 	%rd443, %r401, 8;
	add.s64 	%rd444, %rd442, %rd443;
	ld.u32 	%r256, [%rd444+20];
	or.b32  	%r257, %r256, %r398;
	st.u32 	[%rd444+20], %r257;
$L__BB0_117:
	add.s32 	%r258, %r401, 3;
	setp.eq.s32 	%p84, %r258, %r423;
	@%p84 bra 	$L__BB0_119;
	ld.u64 	%rd445, [%rd18];
	mul.wide.u32 	%rd446, %r401, 8;
	add.s64 	%rd447, %rd445, %rd446;
	ld.u32 	%r259, [%rd447+28];
	or.b32  	%r260, %r259, %r398;
	st.u32 	[%rd447+28], %r260;
$L__BB0_119:
	add.s32 	%r401, %r401, 4;
	setp.ne.s32 	%p85, %r401, %r402;
	@%p85 bra 	$L__BB0_111;
$L__BB0_120:
	setp.eq.s16 	%p86, %rs20, 0;
	@%p86 bra 	$L__BB0_128;
	setp.eq.s32 	%p87, %r402, %r423;
	@%p87 bra 	$L__BB0_123;
	ld.u64 	%rd448, [%rd18];
	mul.wide.u32 	%rd449, %r402, 8;
	add.s64 	%rd450, %rd448, %rd449;
	ld.u32 	%r261, [%rd450+4];
	or.b32  	%r262, %r261, %r398;
	st.u32 	[%rd450+4], %r262;
$L__BB0_123:
	setp.eq.s16 	%p88, %rs20, 1;
	@%p88 bra 	$L__BB0_128;
	add.s32 	%r263, %r402, 1;
	setp.eq.s32 	%p89, %r263, %r423;
	@%p89 bra 	$L__BB0_126;
	ld.u64 	%rd451, [%rd18];
	mul.wide.u32 	%rd452, %r402, 8;
	add.s64 	%rd453, %rd451, %rd452;
	ld.u32 	%r264, [%rd453+12];
	or.b32  	%r265, %r264, %r398;
	st.u32 	[%rd453+12], %r265;
$L__BB0_126:
	add.s32 	%r266, %r402, 2;
	setp.eq.s16 	%p90, %rs20, 2;
	setp.eq.s32 	%p91, %r266, %r423;
	or.pred  	%p92, %p90, %p91;
	@%p92 bra 	$L__BB0_128;
	ld.u64 	%rd454, [%rd18];
	mul.wide.u32 	%rd455, %r402, 8;
	add.s64 	%rd456, %rd454, %rd455;
	ld.u32 	%r267, [%rd456+20];
	or.b32  	%r268, %r267, %r398;
	st.u32 	[%rd456+20], %r268;
$L__BB0_128:
	ld.u8 	%rs43, [%rd13+8];
	setp.ne.s16 	%p93, %rs43, 76;
	@%p93 bra 	$L__BB0_130;
	ld.u32 	%r403, [%rd719+12];
	add.s32 	%r270, %r403, 1;
	st.u32 	[%rd719+12], %r270;
	bra.uni 	$L__BB0_131;
$L__BB0_130:
	ld.u32 	%r403, [%rd719+4];
	add.s32 	%r269, %r403, 1;
	st.u32 	[%rd719+4], %r269;
$L__BB0_131:
	ld.u8 	%rs44, [%rd13+8];
	setp.eq.s16 	%p94, %rs44, 76;
	setp.gt.s32 	%p95, %r423, %r403;
	selp.b32 	%r272, -1, 1, %p95;
	setp.gt.s32 	%p96, %r424, %r403;
	selp.b32 	%r273, -1, 1, %p96;
	selp.b32 	%r86, %r272, %r273, %p94;
	mov.b32 	%r404, 0;
$L__BB0_132:
	mul.wide.u32 	%rd457, %r404, 4;
	add.s64 	%rd458, %rd14, %rd457;
	ld.u32 	%r90, [%rd458+4];
	ld.u8 	%rs45, [%rd13+8];
	setp.ne.s16 	%p97, %rs45, 76;
	@%p97 bra 	$L__BB0_134;
	mad.lo.s32 	%r277, %r404, %r86, %r403;
	ld.s16 	%r278, [%rd33+8];
	add.s32 	%r279, %r277, %r278;
	rem.s32 	%r423, %r279, %r278;
	bra.uni 	$L__BB0_135;
$L__BB0_134:
	mad.lo.s32 	%r274, %r404, %r86, %r403;
	ld.s16 	%r275, [%rd33+8];
	add.s32 	%r276, %r274, %r275;
	rem.s32 	%r424, %r276, %r275;
$L__BB0_135:
	ld.u64 	%rd459, [%rd33];
	mul.wide.s32 	%rd460, %r424, 8;
	add.s64 	%rd461, %rd459, %rd460;
	ld.u64 	%rd462, [%rd461];
	mul.wide.s32 	%rd463, %r423, 8;
	add.s64 	%rd20, %rd462, %rd463;
	ld.u32 	%r280, [%rd20];
	setp.gt.s32 	%p99, %r280, -1;
	setp.ne.s32 	%p100, %r280, %r90;
	mov.pred 	%p186, 0;
	and.pred  	%p101, %p99, %p100;
	@%p101 bra 	$L__BB0_194;
	setp.lt.s32 	%p102, %r90, 1;
	mov.b32 	%r413, 1;
	@%p102 bra 	$L__BB0_145;
	and.b32  	%r95, %r90, 3;
	setp.lt.u32 	%p103, %r90, 4;
	mov.b32 	%r412, 2;
	@%p103 bra 	$L__BB0_141;
	and.b32  	%r96, %r90, 2147483644;
	mov.b32 	%r410, 0;
	mov.b32 	%r413, 1;
$L__BB0_139:
	mov.u32 	%r97, %r413;
	shl.b32 	%r413, %r97, 4;
	add.s32 	%r410, %r410, 4;
	setp.ne.s32 	%p104, %r410, %r96;
	@%p104 bra 	$L__BB0_139;
	shl.b32 	%r412, %r97, 5;
$L__BB0_141:
	setp.eq.s32 	%p105, %r95, 0;
	@%p105 bra 	$L__BB0_145;
	setp.eq.s32 	%p106, %r95, 1;
	@%p106 bra 	$L__BB0_144;
	setp.eq.s32 	%p107, %r95, 2;
	selp.b32 	%r287, 1, 2, %p107;
	shl.b32 	%r413, %r412, %r287;
	bra.uni 	$L__BB0_145;
$L__BB0_144:
	mov.u32 	%r413, %r412;
$L__BB0_145:
	ld.u32 	%r288, [%rd20+4];
	and.b32  	%r289, %r288, %r413;
	setp.ne.s32 	%p109, %r289, 0;
	@%p109 bra 	$L__BB0_194;
	setp.lt.s32 	%p110, %r90, 1;
	st.u32 	[%rd20], %r90;
	ld.u64 	%rd21, [%rd33];
	ld.u16 	%rs21, [%rd33+8];
	cvt.s32.s16 	%r106, %rs21;
	mov.b32 	%r418, 1;
	@%p110 bra 	$L__BB0_155;
	and.b32  	%r107, %r90, 3;
	setp.lt.u32 	%p111, %r90, 4;
	mov.b32 	%r417, 2;
	@%p111 bra 	$L__BB0_151;
	and.b32  	%r108, %r90, 2147483644;
	mov.b32 	%r415, 0;
	mov.b32 	%r418, 1;
$L__BB0_149:
	mov.u32 	%r109, %r418;
	shl.b32 	%r418, %r109, 4;
	add.s32 	%r415, %r415, 4;
	setp.ne.s32 	%p112, %r415, %r108;
	@%p112 bra 	$L__BB0_149;
	shl.b32 	%r417, %r109, 5;
$L__BB0_151:
	setp.eq.s32 	%p113, %r107, 0;
	@%p113 bra 	$L__BB0_155;
	setp.eq.s32 	%p114, %r107, 1;
	@%p114 bra 	$L__BB0_154;
	setp.eq.s32 	%p115, %r107, 2;
	selp.b32 	%r295, 1, 2, %p115;
	shl.b32 	%r418, %r417, %r295;
	bra.uni 	$L__BB0_155;
$L__BB0_154:
	mov.u32 	%r418, %r417;
$L__BB0_155:
	setp.lt.s16 	%p117, %rs21, 1;
	mov.pred 	%p186, -1;
	@%p117 bra 	$L__BB0_194;
	setp.lt.u16 	%p118, %rs21, 4;
	mov.b32 	%r419, 0;
	@%p118 bra 	$L__BB0_167;
	mov.b32 	%r420, 0;
$L__BB0_158:
	setp.eq.s32 	%p119, %r420, %r424;
	@%p119 bra 	$L__BB0_160;
	mul.wide.u32 	%rd464, %r420, 8;
	add.s64 	%rd465, %rd21, %rd464;
	ld.u64 	%rd466, [%rd465];
	add.s64 	%rd468, %rd466, %rd463;
	ld.u32 	%r298, [%rd468+4];
	or.b32  	%r299, %r298, %r418;
	st.u32 	[%rd468+4], %r299;
$L__BB0_160:
	add.s32 	%r300, %r420, 1;
	setp.eq.s32 	%p120, %r300, %r424;
	@%p120 bra 	$L__BB0_162;
	mul.wide.u32 	%rd469, %r420, 8;
	add.s64 	%rd470, %rd21, %rd469;
	ld.u64 	%rd471, [%rd470+8];
	add.s64 	%rd473, %rd471, %rd463;
	ld.u32 	%r301, [%rd473+4];
	or.b32  	%r302, %r301, %r418;
	st.u32 	[%rd473+4], %r302;
$L__BB0_162:
	add.s32 	%r303, %r420, 2;
	setp.eq.s32 	%p121, %r303, %r424;
	@%p121 bra 	$L__BB0_164;
	mul.wide.u32 	%rd474, %r420, 8;
	add.s64 	%rd475, %rd21, %rd474;
	ld.u64 	%rd476, [%rd475+16];
	add.s64 	%rd478, %rd476, %rd463;
	ld.u32 	%r304, [%rd478+4];
	or.b32  	%r305, %r304, %r418;
	st.u32 	[%rd478+4], %r305;
$L__BB0_164:
	add.s32 	%r306, %r420, 3;
	setp.eq.s32 	%p122, %r306, %r424;
	@%p122 bra 	$L__BB0_166;
	mul.wide.u32 	%rd479, %r420, 8;
	add.s64 	%rd480, %rd21, %rd479;
	ld.u64 	%rd481, [%rd480+24];
	add.s64 	%rd483, %rd481, %rd463;
	ld.u32 	%r307, [%rd483+4];
	or.b32  	%r308, %r307, %r418;
	st.u32 	[%rd483+4], %r308;
$L__BB0_166:
	add.s32 	%r420, %r420, 4;
	and.b32  	%r419, %r106, 32764;
	setp.eq.s32 	%p123, %r420, %r419;
	@%p123 bra 	$L__BB0_167;
	bra.uni 	$L__BB0_158;
$L__BB0_167:
	and.b16  	%rs22, %rs21, 3;
	setp.eq.s16 	%p124, %rs22, 0;
	@%p124 bra 	$L__BB0_175;
	setp.eq.s32 	%p125, %r419, %r424;
	@%p125 bra 	$L__BB0_170;
	mul.wide.u32 	%rd484, %r419, 8;
	add.s64 	%rd485, %rd21, %rd484;
	ld.u64 	%rd486, [%rd485];
	add.s64 	%rd488, %rd486, %rd463;
	ld.u32 	%r309, [%rd488+4];
	or.b32  	%r310, %r309, %r418;
	st.u32 	[%rd488+4], %r310;
$L__BB0_170:
	setp.eq.s16 	%p126, %rs22, 1;
	@%p126 bra 	$L__BB0_175;
	add.s32 	%r311, %r419, 1;
	setp.eq.s32 	%p127, %r311, %r424;
	@%p127 bra 	$L__BB0_173;
	mul.wide.u32 	%rd489, %r419, 8;
	add.s64 	%rd490, %rd21, %rd489;
	ld.u64 	%rd491, [%rd490+8];
	add.s64 	%rd493, %rd491, %rd463;
	ld.u32 	%r312, [%rd493+4];
	or.b32  	%r313, %r312, %r418;
	st.u32 	[%rd493+4], %r313;
$L__BB0_173:
	add.s32 	%r314, %r419, 2;
	setp.eq.s16 	%p128, %rs22, 2;
	setp.eq.s32 	%p129, %r314, %r424;
	or.pred  	%p130, %p128, %p129;
	@%p130 bra 	$L__BB0_175;
	mul.wide.u32 	%rd494, %r419, 8;
	add.s64 	%rd495, %rd21, %rd494;
	ld.u64 	%rd496, [%rd495+16];
	add.s64 	%rd498, %rd496, %rd463;
	ld.u32 	%r315, [%rd498+4];
	or.b32  	%r316, %r315, %r418;
	st.u32 	[%rd498+4], %r316;
$L__BB0_175:
	setp.lt.u16 	%p131, %rs21, 4;
	mul.wide.s32 	%rd499, %r424, 8;
	add.s64 	%rd22, %rd21, %rd499;
	mov.b32 	%r422, 0;
	@%p131 bra 	$L__BB0_186;
	and.b32  	%r422, %r106, 32764;
	mov.b32 	%r421, 0;
$L__BB0_177:
	setp.eq.s32 	%p132, %r421, %r423;
	@%p132 bra 	$L__BB0_179;
	ld.u64 	%rd500, [%rd22];
	mul.wide.u32 	%rd501, %r421, 8;
	add.s64 	%rd502, %rd500, %rd501;
	ld.u32 	%r319, [%rd502+4];
	or.b32  	%r320, %r319, %r418;
	st.u32 	[%rd502+4], %r320;
$L__BB0_179:
	add.s32 	%r321, %r421, 1;
	setp.eq.s32 	%p133, %r321, %r423;
	@%p133 bra 	$L__BB0_181;
	ld.u64 	%rd503, [%rd22];
	mul.wide.u32 	%rd504, %r421, 8;
	add.s64 	%rd505, %rd503, %rd504;
	ld.u32 	%r322, [%rd505+12];
	or.b32  	%r323, %r322, %r418;
	st.u32 	[%rd505+12], %r323;
$L__BB0_181:
	add.s32 	%r324, %r421, 2;
	setp.eq.s32 	%p134, %r324, %r423;
	@%p134 bra 	$L__BB0_183;
	ld.u64 	%rd506, [%rd22];
	mul.wide.u32 	%rd507, %r421, 8;
	add.s64 	%rd508, %rd506, %rd507;
	ld.u32 	%r325, [%rd508+20];
	or.b32  	%r326, %r325, %r418;
	st.u32 	[%rd508+20], %r326;
$L__BB0_183:
	add.s32 	%r327, %r421, 3;
	setp.eq.s32 	%p135, %r327, %r423;
	@%p135 bra 	$L__BB0_185;
	ld.u64 	%rd509, [%rd22];
	mul.wide.u32 	%rd510, %r421, 8;
	add.s64 	%rd511, %rd509, %rd510;
	ld.u32 	%r328, [%rd511+28];
	or.b32  	%r329, %r328, %r418;
	st.u32 	[%rd511+28], %r329;
$L__BB0_185:
	add.s32 	%r421, %r421, 4;
	setp.ne.s32 	%p136, %r421, %r422;
	@%p136 bra 	$L__BB0_177;
$L__BB0_186:
	setp.eq.s16 	%p138, %rs22, 0;
	@%p138 bra 	$L__BB0_194;
	setp.eq.s32 	%p139, %r422, %r423;
	@%p139 bra 	$L__BB0_189;
	ld.u64 	%rd512, [%rd22];
	mul.wide.u32 	%rd513, %r422, 8;
	add.s64 	%rd514, %rd512, %rd513;
	ld.u32 	%r330, [%rd514+4];
	or.b32  	%r331, %r330, %r418;
	st.u32 	[%rd514+4], %r331;
$L__BB0_189:
	setp.eq.s16 	%p141, %rs22, 1;
	@%p141 bra 	$L__BB0_194;
	add.s32 	%r332, %r422, 1;
	setp.eq.s32 	%p142, %r332, %r423;
	@%p142 bra 	$L__BB0_192;
	ld.u64 	%rd515, [%rd22];
	mul.wide.u32 	%rd516, %r422, 8;
	add.s64 	%rd517, %rd515, %rd516;
	ld.u32 	%r333, [%rd517+12];
	or.b32  	%r334, %r333, %r418;
	st.u32 	[%rd517+12], %r334;
$L__BB0_192:
	add.s32 	%r335, %r422, 2;
	setp.eq.s16 	%p144, %rs22, 2;
	setp.eq.s32 	%p145, %r335, %r423;
	or.pred  	%p146, %p144, %p145;
	@%p146 bra 	$L__BB0_194;
	ld.u64 	%rd518, [%rd22];
	mul.wide.u32 	%rd519, %r422, 8;
	add.s64 	%rd520, %rd518, %rd519;
	ld.u32 	%r336, [%rd520+20];
	or.b32  	%r337, %r336, %r418;
	st.u32 	[%rd520+20], %r337;
$L__BB0_194:
	setp.lt.u32 	%p148, %r404, 2;
	and.pred  	%p149, %p186, %p148;
	add.s32 	%r404, %r404, 1;
	@%p149 bra 	$L__BB0_132;
$L__BB0_195:
	setp.eq.s32 	%p150, %r437, 4;
	and.pred  	%p151, %p186, %p150;
	not.pred 	%p152, %p186;
	selp.u32 	%r338, 1, 0, %p151;
	add.s32 	%r385, %r385, %r338;
	setp.gt.s32 	%p153, %r437, 3;
	or.pred  	%p154, %p152, %p153;
	@%p154 bra 	$L__BB0_233;
	ld.u64 	%rd522, [%rd13];
	setp.eq.s64 	%p162, %rd522, 0;
	mov.pred 	%p188, -1;
	@%p162 bra 	$L__BB0_239;
	{ // callseq 36, 0
	.param .b64 param0;
	st.param.b64 	[param0], 40;
	.param .b64 retval0;
	call.uni (retval0), 
	malloc, 
	(
	param0
	);
	ld.param.b64 	%rd523, [retval0];
	} // callseq 36
	st.u32 	[%rd523], %r424;
	st.u32 	[%rd523+8], %r423;
	ld.u64 	%rd524, [%rd13];
	ld.u8 	%rs47, [%rd524+8];
	setp.ne.s16 	%p163, %rs47, 76;
	@%p163 bra 	$L__BB0_199;
	mov.b32 	%r341, 0;
	st.u32 	[%rd523+4], %r341;
	st.u32 	[%rd523+12], %r423;
	bra.uni 	$L__BB0_200;
$L__BB0_199:
	st.u32 	[%rd523+4], %r424;
	mov.b32 	%r340, 0;
	st.u32 	[%rd523+12], %r340;
$L__BB0_200:
	ld.u64 	%rd525, [%rd13];
	st.u64 	[%rd523+32], %rd525;
	ld.global.u16 	%rs23, [%rd1+8];
	cvt.s32.s16 	%r130, %rs23;
	{ // callseq 37, 0
	.param .b64 param0;
	st.param.b64 	[param0], 32;
	.param .b64 retval0;
	call.uni (retval0), 
	malloc, 
	(
	param0
	);
	ld.param.b64 	%rd526, [retval0];
	} // callseq 37
	st.u16 	[%rd526+8], %rs23;
	mul.wide.s32 	%rd25, %r130, 8;
	{ // callseq 38, 0
	.param .b64 param0;
	st.param.b64 	[param0], %rd25;
	.param .b64 retval0;
	call.uni (retval0), 
	malloc, 
	(
	param0
	);
	ld.param.b64 	%rd527, [retval0];
	} // callseq 38
	setp.lt.s16 	%p164, %rs23, 1;
	@%p164 bra 	$L__BB0_225;
	setp.lt.u16 	%p165, %rs23, 8;
	mov.b32 	%r427, 0;
	@%p165 bra 	$L__BB0_204;
	and.b32  	%r427, %r130, 32760;
	mov.b32 	%r425, 0;
$L__BB0_203:
	.pragma "nounroll";
	{ // callseq 39, 0
	.param .b64 param0;
	st.param.b64 	[param0], %rd25;
	.param .b64 retval0;
	call.uni (retval0), 
	malloc, 
	(
	param0
	);
	ld.param.b64 	%rd528, [retval0];
	} // callseq 39
	mul.wide.u32 	%rd530, %r425, 8;
	add.s64 	%rd531, %rd527, %rd530;
	st.u64 	[%rd531], %rd528;
	{ // callseq 40, 0
	.param .b64 param0;
	st.param.b64 	[param0], %rd25;
	.param .b64 retval0;
	call.uni (retval0), 
	malloc, 
	(
	param0
	);
	ld.param.b64 	%rd532, [retval0];
	} // callseq 40
	st.u64 	[%rd531+8], %rd532;
	{ // callseq 41, 0
	.param .b64 param0;
	st.param.b64 	[param0], %rd25;
	.param .b64 retval0;
	call.uni (retval0), 
	malloc, 
	(
	param0
	);
	ld.param.b64 	%rd534, [retval0];
	} // callseq 41
	st.u64 	[%rd531+16], %rd534;
	{ // callseq 42, 0
	.param .b64 param0;
	st.param.b64 	[param0], %rd25;
	.param .b64 retval0;
	call.uni (retval0), 
	malloc, 
	(
	param0
	);
	ld.param.b64 	%rd536, [retval0];
	} // callseq 42
	st.u64 	[%rd531+24], %rd536;
	{ // callseq 43, 0
	.param .b64 param0;
	st.param.b64 	[param0], %rd25;
	.param .b64 retval0;
	call.uni (retval0), 
	malloc, 
	(
	param0
	);
	ld.param.b64 	%rd538, [retval0];
	} // callseq 43
	st.u64 	[%rd531+32], %rd538;
	{ // callseq 44, 0
	.param .b64 param0;
	st.param.b64 	[param0], %rd25;
	.param .b64 retval0;
	call.uni (retval0), 
	malloc, 
	(
	param0
	);
	ld.param.b64 	%rd540, [retval0];
	} // callseq 44
	st.u64 	[%rd531+40], %rd540;
	{ // callseq 45, 0
	.param .b64 param0;
	st.param.b64 	[param0], %rd25;
	.param .b64 retval0;
	call.uni (retval0), 
	malloc, 
	(
	param0
	);
	ld.param.b64 	%rd542, [retval0];
	} // callseq 45
	st.u64 	[%rd531+48], %rd542;
	{ // callseq 46, 0
	.param .b64 param0;
	st.param.b64 	[param0], %rd25;
	.param .b64 retval0;
	call.uni (retval0), 
	malloc, 
	(
	param0
	);
	ld.param.b64 	%rd544, [retval0];
	} // callseq 46
	st.u64 	[%rd531+56], %rd544;
	add.s32 	%r425, %r425, 8;
	setp.ne.s32 	%p166, %r425, %r427;
	@%p166 bra 	$L__BB0_203;
$L__BB0_204:
	and.b16  	%rs24, %rs23, 7;
	setp.eq.s16 	%p167, %rs24, 0;
	@%p167 bra 	$L__BB0_212;
	and.b32  	%r344, %r130, 7;
	add.s32 	%r345, %r344, -1;
	setp.lt.u32 	%p168, %r345, 3;
	@%p168 bra 	$L__BB0_207;
	{ // callseq 47, 0
	.param .b64 param0;
	st.param.b64 	[param0], %rd25;
	.param .b64 retval0;
	call.uni (retval0), 
	malloc, 
	(
	param0
	);
	ld.param.b64 	%rd546, [retval0];
	} // callseq 47
	mul.wide.u32 	%rd548, %r427, 8;
	add.s64 	%rd549, %rd527, %rd548;
	st.u64 	[%rd549], %rd546;
	{ // callseq 48, 0
	.param .b64 param0;
	st.param.b64 	[param0], %rd25;
	.param .b64 retval0;
	call.uni (retval0), 
	malloc, 
	(
	param0
	);
	ld.param.b64 	%rd550, [retval0];
	} // callseq 48
	st.u64 	[%rd549+8], %rd550;
	{ // callseq 49, 0
	.param .b64 param0;
	st.param.b64 	[param0], %rd25;
	.param .b64 retval0;
	call.uni (retval0), 
	malloc, 
	(
	param0
	);
	ld.param.b64 	%rd552, [retval0];
	} // callseq 49
	st.u64 	[%rd549+16], %rd552;
	{ // callseq 50, 0
	.param .b64 param0;
	st.param.b64 	[param0], %rd25;
	.param .b64 retval0;
	call.uni (retval0), 
	malloc, 
	(
	param0
	);
	ld.param.b64 	%rd554, [retval0];
	} // callseq 50
	st.u64 	[%rd549+24], %rd554;
	add.s32 	%r427, %r427, 4;
$L__BB0_207:
	and.b16  	%rs48, %rs23, 3;
	setp.eq.s16 	%p169, %rs48, 0;
	@%p169 bra 	$L__BB0_212;
	setp.eq.s16 	%p170, %rs48, 1;
	@%p170 bra 	$L__BB0_210;
	{ // callseq 51, 0
	.param .b64 param0;
	st.param.b64 	[param0], %rd25;
	.param .b64 retval0;
	call.uni (retval0), 
	malloc, 
	(
	param0
	);
	ld.param.b64 	%rd556, [retval0];
	} // callseq 51
	mul.wide.u32 	%rd558, %r427, 8;
	add.s64 	%rd559, %rd527, %rd558;
	st.u64 	[%rd559], %rd556;
	{ // callseq 52, 0
	.param .b64 param0;
	st.param.b64 	[param0], %rd25;
	.param .b64 retval0;
	call.uni (retval0), 
	malloc, 
	(
	param0
	);
	ld.param.b64 	%rd560, [retval0];
	} // callseq 52
	st.u64 	[%rd559+8], %rd560;
	add.s32 	%r427, %r427, 2;
$L__BB0_210:
	and.b16  	%rs49, %rs23, 1;
	setp.eq.b16 	%p171, %rs49, 1;
	not.pred 	%p172, %p171;
	@%p172 bra 	$L__BB0_212;
	{ // callseq 53, 0
	.param .b64 param0;
	st.param.b64 	[param0], %rd25;
	.param .b64 retval0;
	call.uni (retval0), 
	malloc, 
	(
	param0
	);
	ld.param.b64 	%rd562, [retval0];
	} // callseq 53
	mul.wide.u32 	%rd564, %r427, 8;
	add.s64 	%rd565, %rd527, %rd564;
	st.u64 	[%rd565], %rd562;
$L__BB0_212:
	st.u64 	[%rd526], %rd527;
	and.b16  	%rs25, %rs23, 3;
	and.b32  	%r139, %r130, 32760;
	add.s16 	%rs26, %rs24, -1;
	and.b16  	%rs27, %rs23, 1;
	mov.b32 	%r429, 0;
$L__BB0_213:
	setp.lt.u16 	%p173, %rs23, 8;
	mov.b32 	%r432, 0;
	@%p173 bra 	$L__BB0_216;
	mov.b32 	%r430, 0;
$L__BB0_215:
	.pragma "nounroll";
	ld.u64 	%rd566, [%rd526];
	mul.wide.u32 	%rd567, %r429, 8;
	add.s64 	%rd568, %rd566, %rd567;
	ld.u64 	%rd569, [%rd568];
	mul.wide.u32 	%rd570, %r430, 8;
	add.s64 	%rd571, %rd569, %rd570;
	mov.b32 	%r349, 0;
	st.u32 	[%rd571+4], %r349;
	ld.u64 	%rd572, [%rd526];
	add.s64 	%rd573, %rd572, %rd567;
	ld.u64 	%rd574, [%rd573];
	add.s64 	%rd575, %rd574, %rd570;
	mov.b32 	%r350, -1;
	st.u32 	[%rd575], %r350;
	ld.u64 	%rd576, [%rd526];
	add.s64 	%rd577, %rd576, %rd567;
	ld.u64 	%rd578, [%rd577];
	add.s64 	%rd579, %rd578, %rd570;
	st.u32 	[%rd579+12], %r349;
	ld.u64 	%rd580, [%rd526];
	add.s64 	%rd581, %rd580, %rd567;
	ld.u64 	%rd582, [%rd581];
	add.s64 	%rd583, %rd582, %rd570;
	st.u32 	[%rd583+8], %r350;
	ld.u64 	%rd584, [%rd526];
	add.s64 	%rd585, %rd584, %rd567;
	ld.u64 	%rd586, [%rd585];
	add.s64 	%rd587, %rd586, %rd570;
	st.u32 	[%rd587+20], %r349;
	ld.u64 	%rd588, [%rd526];
	add.s64 	%rd589, %rd588, %rd567;
	ld.u64 	%rd590, [%rd589];
	add.s64 	%rd591, %rd590, %rd570;
	st.u32 	[%rd591+16], %r350;
	ld.u64 	%rd592, [%rd526];
	add.s64 	%rd593, %rd592, %rd567;
	ld.u64 	%rd594, [%rd593];
	add.s64 	%rd595, %rd594, %rd570;
	st.u32 	[%rd595+28], %r349;
	ld.u64 	%rd596, [%rd526];
	add.s64 	%rd597, %rd596, %rd567;
	ld.u64 	%rd598, [%rd597];
	add.s64 	%rd599, %rd598, %rd570;
	st.u32 	[%rd599+24], %r350;
	ld.u64 	%rd600, [%rd526];
	add.s64 	%rd601, %rd600, %rd567;
	ld.u64 	%rd602, [%rd601];
	add.s64 	%rd603, %rd602, %rd570;
	st.u32 	[%rd603+36], %r349;
	ld.u64 	%rd604, [%rd526];
	add.s64 	%rd605, %rd604, %rd567;
	ld.u64 	%rd606, [%rd605];
	add.s64 	%rd607, %rd606, %rd570;
	st.u32 	[%rd607+32], %r350;
	ld.u64 	%rd608, [%rd526];
	add.s64 	%rd609, %rd608, %rd567;
	ld.u64 	%rd610, [%rd609];
	add.s64 	%rd611, %rd610, %rd570;
	st.u32 	[%rd611+44], %r349;
	ld.u64 	%rd612, [%rd526];
	add.s64 	%rd613, %rd612, %rd567;
	ld.u64 	%rd614, [%rd613];
	add.s64 	%rd615, %rd614, %rd570;
	st.u32 	[%rd615+40], %r350;
	ld.u64 	%rd616, [%rd526];
	add.s64 	%rd617, %rd616, %rd567;
	ld.u64 	%rd618, [%rd617];
	add.s64 	%rd619, %rd618, %rd570;
	st.u32 	[%rd619+52], %r349;
	ld.u64 	%rd620, [%rd526];
	add.s64 	%rd621, %rd620, %rd567;
	ld.u64 	%rd622, [%rd621];
	add.s64 	%rd623, %rd622, %rd570;
	st.u32 	[%rd623+48], %r350;
	ld.u64 	%rd624, [%rd526];
	add.s64 	%rd625, %rd624, %rd567;
	ld.u64 	%rd626, [%rd625];
	add.s64 	%rd627, %rd626, %rd570;
	st.u32 	[%rd627+60], %r349;
	ld.u64 	%rd628, [%rd526];
	add.s64 	%rd629, %rd628, %rd567;
	ld.u64 	%rd630, [%rd629];
	add.s64 	%rd631, %rd630, %rd570;
	st.u32 	[%rd631+56], %r350;
	add.s32 	%r430, %r430, 8;
	setp.ne.s32 	%p174, %r430, %r139;
	mov.u32 	%r432, %r139;
	@%p174 bra 	$L__BB0_215;
$L__BB0_216:
	setp.eq.s16 	%p175, %rs24, 0;
	@%p175 bra 	$L__BB0_224;
	setp.lt.u16 	%p176, %rs26, 3;
	@%p176 bra 	$L__BB0_219;
	ld.u64 	%rd632, [%rd526];
	mul.wide.u32 	%rd633, %r429, 8;
	add.s64 	%rd634, %rd632, %rd633;
	ld.u64 	%rd635, [%rd634];
	mul.wide.u32 	%rd636, %r432, 8;
	add.s64 	%rd637, %rd635, %rd636;
	mov.b32 	%r351, 0;
	st.u32 	[%rd637+4], %r351;
	ld.u64 	%rd638, [%rd526];
	add.s64 	%rd639, %rd638, %rd633;
	ld.u64 	%rd640, [%rd639];
	add.s64 	%rd641, %rd640, %rd636;
	mov.b32 	%r352, -1;
	st.u32 	[%rd641], %r352;
	ld.u64 	%rd642, [%rd526];
	add.s64 	%rd643, %rd642, %rd633;
	ld.u64 	%rd644, [%rd643];
	add.s64 	%rd645, %rd644, %rd636;
	st.u32 	[%rd645+12], %r351;
	ld.u64 	%rd646, [%rd526];
	add.s64 	%rd647, %rd646, %rd633;
	ld.u64 	%rd648, [%rd647];
	add.s64 	%rd649, %rd648, %rd636;
	st.u32 	[%rd649+8], %r352;
	ld.u64 	%rd650, [%rd526];
	add.s64 	%rd651, %rd650, %rd633;
	ld.u64 	%rd652, [%rd651];
	add.s64 	%rd653, %rd652, %rd636;
	st.u32 	[%rd653+20], %r351;
	ld.u64 	%rd654, [%rd526];
	add.s64 	%rd655, %rd654, %rd633;
	ld.u64 	%rd656, [%rd655];
	add.s64 	%rd657, %rd656, %rd636;
	st.u32 	[%rd657+16], %r352;
	ld.u64 	%rd658, [%rd526];
	add.s64 	%rd659, %rd658, %rd633;
	ld.u64 	%rd660, [%rd659];
	add.s64 	%rd661, %rd660, %rd636;
	st.u32 	[%rd661+28], %r351;
	ld.u64 	%rd662, [%rd526];
	add.s64 	%rd663, %rd662, %rd633;
	ld.u64 	%rd664, [%rd663];
	add.s64 	%rd665, %rd664, %rd636;
	st.u32 	[%rd665+24], %r352;
	add.s32 	%r432, %r432, 4;
$L__BB0_219:
	setp.eq.s16 	%p177, %rs25, 0;
	@%p177 bra 	$L__BB0_224;
	setp.eq.s16 	%p178, %rs25, 1;
	@%p178 bra 	$L__BB0_222;
	ld.u64 	%rd666, [%rd526];
	mul.wide.u32 	%rd667, %r429, 8;
	add.s64 	%rd668, %rd666, %rd667;
	ld.u64 	%rd669, [%rd668];
	mul.wide.u32 	%rd670, %r432, 8;
	add.s64 	%rd671, %rd669, %rd670;
	mov.b32 	%r353, 0;
	st.u32 	[%rd671+4], %r353;
	ld.u64 	%rd672, [%rd526];
	add.s64 	%rd673, %rd672, %rd667;
	ld.u64 	%rd674, [%rd673];
	add.s64 	%rd675, %rd674, %rd670;
	mov.b32 	%r354, -1;
	st.u32 	[%rd675], %r354;
	ld.u64 	%rd676, [%rd526];
	add.s64 	%rd677, %rd676, %rd667;
	ld.u64 	%rd678, [%rd677];
	add.s64 	%rd679, %rd678, %rd670;
	st.u32 	[%rd679+12], %r353;
	ld.u64 	%rd680, [%rd526];
	add.s64 	%rd681, %rd680, %rd667;
	ld.u64 	%rd682, [%rd681];
	add.s64 	%rd683, %rd682, %rd670;
	st.u32 	[%rd683+8], %r354;
	add.s32 	%r432, %r432, 2;
$L__BB0_222:
	setp.eq.s16 	%p179, %rs27, 0;
	@%p179 bra 	$L__BB0_224;
	ld.u64 	%rd684, [%rd526];
	mul.wide.u32 	%rd685, %r429, 8;
	add.s64 	%rd686, %rd684, %rd685;
	ld.u64 	%rd687, [%rd686];
	mul.wide.u32 	%rd688, %r432, 8;
	add.s64 	%rd689, %rd687, %rd688;
	mov.b32 	%r355, 0;
	st.u32 	[%rd689+4], %r355;
	ld.u64 	%rd690, [%rd526];
	add.s64 	%rd691, %rd690, %rd685;
	ld.u64 	%rd692, [%rd691];
	add.s64 	%rd693, %rd692, %rd688;
	mov.b32 	%r356, -1;
	st.u32 	[%rd693], %r356;
$L__BB0_224:
	add.s32 	%r429, %r429, 1;
	setp.eq.s32 	%p180, %r429, %r130;
	@%p180 bra 	$L__BB0_226;
	bra.uni 	$L__BB0_213;
$L__BB0_225:
	st.u64 	[%rd526], %rd527;
$L__BB0_226:
	mov.b64 	%rd694, 0;
	st.u64 	[%rd526+16], %rd694;
	mov.b16 	%rs50, 48;
	st.u8 	[%rd526+24], %rs50;
	st.u64 	[%rd523+24], %rd526;
	ld.u16 	%rs51, [%rd33+8];
	st.u16 	[%rd526+8], %rs51;
	ld.u8 	%rs52, [%rd33+24];
	st.u8 	[%rd526+24], %rs52;
	ld.u16 	%rs59, [%rd33+8];
	setp.lt.s16 	%p181, %rs59, 1;
	@%p181 bra 	$L__BB0_232;
	mov.b32 	%r434, 0;
$L__BB0_228:
	setp.lt.s16 	%p182, %rs59, 1;
	@%p182 bra 	$L__BB0_231;
	mov.b32 	%r435, 0;
$L__BB0_230:
	ld.u64 	%rd695, [%rd33];
	mul.wide.u32 	%rd696, %r434, 8;
	add.s64 	%rd697, %rd695, %rd696;
	ld.u64 	%rd698, [%rd697];
	mul.wide.u32 	%rd699, %r435, 8;
	add.s64 	%rd700, %rd698, %rd699;
	ld.u32 	%r359, [%rd700+4];
	ld.u64 	%rd701, [%rd526];
	add.s64 	%rd702, %rd701, %rd696;
	ld.u64 	%rd703, [%rd702];
	add.s64 	%rd704, %rd703, %rd699;
	st.u32 	[%rd704+4], %r359;
	ld.u64 	%rd705, [%rd33];
	add.s64 	%rd706, %rd705, %rd696;
	ld.u64 	%rd707, [%rd706];
	add.s64 	%rd708, %rd707, %rd699;
	ld.u32 	%r360, [%rd708];
	ld.u64 	%rd709, [%rd526];
	add.s64 	%rd710, %rd709, %rd696;
	ld.u64 	%rd711, [%rd710];
	add.s64 	%rd712, %rd711, %rd699;
	st.u32 	[%rd712], %r360;
	add.s32 	%r435, %r435, 1;
	ld.u16 	%rs59, [%rd33+8];
	cvt.s32.s16 	%r361, %rs59;
	setp.lt.s32 	%p183, %r435, %r361;
	@%p183 bra 	$L__BB0_230;
$L__BB0_231:
	add.s32 	%r434, %r434, 1;
	cvt.s32.s16 	%r362, %rs59;
	setp.lt.s32 	%p184, %r434, %r362;
	@%p184 bra 	$L__BB0_228;
$L__BB0_232:
	st.u64 	[%rd523+16], %rd719;
	add.s32 	%r437, %r437, 1;
	mov.u64 	%rd719, %rd523;
	bra.uni 	$L__BB0_239;
$L__BB0_233:
	ld.u8 	%rs46, [%rd13+8];
	setp.ne.s16 	%p155, %rs46, 76;
	@%p155 bra 	$L__BB0_235;
	ld.u32 	%r436, [%rd719+12];
	bra.uni 	$L__BB0_236;
$L__BB0_235:
	ld.u32 	%r436, [%rd719+4];
$L__BB0_236:
	ld.global.s16 	%r339, [%rd1+8];
	setp.ne.s32 	%p157, %r436, %r339;
	mov.pred 	%p156, -1;
	mov.pred 	%p188, %p156;
	@%p157 bra 	$L__BB0_239;
	ld.u64 	%rd27, [%rd719+16];
	setp.eq.s64 	%p159, %rd27, 0;
	mov.pred 	%p188, 0;
	@%p159 bra 	$L__BB0_239;
	ld.u64 	%rd521, [%rd719+24];
	{ // callseq 34, 0
	.param .b64 param0;
	st.param.b64 	[param0], %rd521;
	call.uni 
	free, 
	(
	param0
	);
	} // callseq 34
	{ // callseq 35, 0
	.param .b64 param0;
	st.param.b64 	[param0], %rd719;
	call.uni 
	free, 
	(
	param0
	);
	} // callseq 35
	add.s32 	%r437, %r437, -1;
	mov.pred 	%p188, %p156;
	mov.u64 	%rd719, %rd27;
$L__BB0_239:
	@%p188 bra 	$L__BB0_63;
	add.u64 	%rd713, %SP, 0;
	add.u64 	%rd714, %SPL, 0;
	st.local.u32 	[%rd714], %r385;
	mov.u64 	%rd715, $str;
	cvta.global.u64 	%rd716, %rd715;
	{ // callseq 54, 0
	.param .b64 param0;
	st.param.b64 	[param0], %rd716;
	.param .b64 param1;
	st.param.b64 	[param1], %rd713;
	.param .b32 retval0;
	call.uni (retval0), 
	vprintf, 
	(
	param0, 
	param1
	);
	ld.param.b32 	%r363, [retval0];
	} // callseq 54
$L__BB0_241:
	ret;

}


// ===== COMPILED SASS (sm_100) =====

	.target	sm_100

	.elftype	@"ET_EXEC"


//--------------------- .note.nv.tkinfo           --------------------------
	.section	.note.nv.tkinfo,"",@"SHT_NOTE"
	.sectionflags	@"SHF_NOTE_NV_TKINFO"
	.tkinfo
        /*0018*/ 	.word	0x00000002
        /*0030*/ 	.string	""
        /*0030*/ 	.string	"ptxas"
        /*0030*/ 	.string	"Cuda compilation tools, release 13.0, V13.0.88"
        /*0030*/ 	.string	"Build cuda_13.0.r13.0/compiler.36424714_0"
        /*0030*/ 	.string	"-arch sm_100 -m 64 "



//--------------------- .note.nv.cuinfo           --------------------------
	.section	.note.nv.cuinfo,"",@"SHT_NOTE"
	.sectionflags	@"SHF_NOTE_NV_CUINFO"
        /*0018*/ 	.short	0x0002
        /*001a*/ 	.short	0x0064
        /*001c*/ 	.short	0x0082
	.zero		2


//--------------------- .nv.info                  --------------------------
	.section	.nv.info,"",@"SHT_CUDA_INFO"
	.align	4


	//----- nvinfo : EIATTR_REGCOUNT
	.align		4
        /*0000*/ 	.byte	0x04, 0x2f
        /*0002*/ 	.short	(.L_2 - .L_1)
	.align		4
.L_1:
        /*0004*/ 	.word	index@(_Z7computeP4gridP4pathP8location)
        /*0008*/ 	.word	0x00000032


	//----- nvinfo : EIATTR_FRAME_SIZE
	.align		4
.L_2:
        /*000c*/ 	.byte	0x04, 0x11
        /*000e*/ 	.short	(.L_4 - .L_3)
	.align		4
.L_3:
        /*0010*/ 	.word	index@(_Z7computeP4gridP4pathP8location)
        /*0014*/ 	.word	0x00000008


	//----- nvinfo : EIATTR_MIN_STACK_SIZE
	.align		4
.L_4:
        /*0018*/ 	.byte	0x04, 0x12
        /*001a*/ 	.short	(.L_6 - .L_5)
	.align		4
.L_5:
        /*001c*/ 	.word	index@(_Z7computeP4gridP4pathP8location)
        /*0020*/ 	.word	0x00000008
.L_6:


//--------------------- .nv.compat                --------------------------
	.section	.nv.compat,"",@"SHT_CUDA_COMPAT_INFO"
	.align	4
        /*0000*/ 	.byte	0x02, 0x09, 0x00, 0x00, 0x02, 0x02, 0x01, 0x00, 0x02, 0x05, 0x05, 0x00, 0x03, 0x07, 0x01, 0x01
        /*0010*/ 	.byte	0x02, 0x03, 0x00, 0x00, 0x02, 0x06, 0x01, 0x00, 0x04, 0x0b, 0x08, 0x00, 0x09, 0x00, 0x00, 0x00
        /*0020*/ 	.byte	0x00, 0x00, 0x00, 0x00


//--------------------- .nv.info._Z7computeP4gridP4pathP8location --------------------------
	.section	.nv.info._Z7computeP4gridP4pathP8location,"",@"SHT_CUDA_INFO"
	.sectionflags	@""
	.align	4


	//----- nvinfo : EIATTR_CUDA_API_VERSION
	.align		4
        /*0000*/ 	.byte	0x04, 0x37
        /*0002*/ 	.short	(.L_8 - .L_7)
.L_7:
        /*0004*/ 	.word	0x00000082


	//----- nvinfo : EIATTR_KPARAM_INFO
	.align		4
.L_8:
        /*0008*/ 	.byte	0x04, 0x17
        /*000a*/ 	.short	(.L_10 - .L_9)
.L_9:
        /*000c*/ 	.word	0x00000000
        /*0010*/ 	.short	0x0002
        /*0012*/ 	.short	0x0010
        /*0014*/ 	.byte	0x00, 0xf5, 0x21, 0x00


	//----- nvinfo : EIATTR_KPARAM_INFO
	.align		4
.L_10:
        /*0018*/ 	.byte	0x04, 0x17
        /*001a*/ 	.short	(.L_12 - .L_11)
.L_11:
        /*001c*/ 	.word	0x00000000
        /*0020*/ 	.short	0x0001
        /*0022*/ 	.short	0x0008
        /*0024*/ 	.byte	0x00, 0xf5, 0x21, 0x00


	//----- nvinfo : EIATTR_KPARAM_INFO
	.align		4
.L_12:
        /*0028*/ 	.byte	0x04, 0x17
        /*002a*/ 	.short	(.L_14 - .L_13)
.L_13:
        /*002c*/ 	.word	0x00000000
        /*0030*/ 	.short	0x0000
        /*0032*/ 	.short	0x0000
        /*0034*/ 	.byte	0x00, 0xf5, 0x21, 0x00


	//----- nvinfo : EIATTR_SPARSE_MMA_MASK
	.align		4
.L_14:
        /*0038*/ 	.byte	0x03, 0x50
        /*003a*/ 	.short	0x0000


	//----- nvinfo : EIATTR_MAXREG_COUNT
	.align		4
        /*003c*/ 	.byte	0x03, 0x1b
        /*003e*/ 	.short	0x00ff


	//----- nvinfo : EIATTR_EXTERNS
	.align		4
        /*0040*/ 	.byte	0x04, 0x0f
        /*0042*/ 	.short	(.L_16 - .L_15)


	//   ....[0]....
	.align		4
.L_15:
        /*0044*/ 	.word	index@(malloc)


	//   ....[1]....
	.align		4
        /*0048*/ 	.word	index@(free)


	//   ....[2]....
	.align		4
        /*004c*/ 	.word	index@(vprintf)


	//----- nvinfo : EIATTR_MERCURY_ISA_VERSION
	.align		4
.L_16:
        /*0050*/ 	.byte	0x03, 0x5f
        /*0052*/ 	.short	0x0101


	//----- nvinfo : EIATTR_VRC_CTA_INIT_COUNT
	.align		4
        /*0054*/ 	.byte	0x02, 0x4a
	.zero		1
	.zero		1


	//----- nvinfo : EIATTR_SYSCALL_OFFSETS
	.align		4
        /*0058*/ 	.byte	0x04, 0x46
        /*005a*/ 	.short	(.L_18 - .L_17)


	//   ....[0]....
.L_17:
        /*005c*/ 	.word	0x000001f0


	//   ....[1]....
        /*0060*/ 	.word	0x00000280


	//   ....[2]....
        /*0064*/ 	.word	0x00000390


	//   ....[3]....
        /*0068*/ 	.word	0x00000420


	//   ....[4]....
        /*006c*/ 	.word	0x000004a0


	//   ....[5]....
        /*0070*/ 	.word	0x00000520


	//   ....[6]....
        /*0074*/ 	.word	0x000005a0


	//   ....[7]....
        /*0078*/ 	.word	0x00000620


	//   ....[8]....
        /*007c*/ 	.word	0x000006a0


	//   ....[9]....
        /*0080*/ 	.word	0x00000720


	//   ....[10]....
        /*0084*/ 	.word	0x00000830


	//   ....[11]....
        /*0088*/ 	.word	0x000008c0


	//   ....[12]....
        /*008c*/ 	.word	0x00000940


	//   ....[13]....
        /*0090*/ 	.word	0x000009c0


	//   ....[14]....
        /*0094*/ 	.word	0x00000a80


	//   ....[15]....
        /*0098*/ 	.word	0x00000b10


	//   ....[16]....
        /*009c*/ 	.word	0x00000bc0


	//   ....[17]....
        /*00a0*/ 	.word	0x00001b70


	//   ....[18]....
        /*00a4*/ 	.word	0x00001c00


	//   ....[19]....
        /*00a8*/ 	.word	0x00001d30


	//   ....[20]....
        /*00ac*/ 	.word	0x00001dc0


	//   ....[21]....
        /*00b0*/ 	.word	0x00001e40


	//   ....[22]....
        /*00b4*/ 	.word	0x00001ec0


	//   ....[23]....
        /*00b8*/ 	.word	0x00001f40


	//   ....[24]....
        /*00bc*/ 	.word	0x00001fc0


	//   ....[25]....
        /*00c0*/ 	.word	0x00002040


	//   ....[26]....
        /*00c4*/ 	.word	0x000020c0


	//   ....[27]....
        /*00c8*/ 	.word	0x000021f0


	//   ....[28]....
        /*00cc*/ 	.word	0x00002280


	//   ....[29]....
        /*00d0*/ 	.word	0x00002300


	//   ....[30]....
        /*00d4*/ 	.word	0x00002380


	//   ....[31]....
        /*00d8*/ 	.word	0x00002460


	//   ....[32]....
        /*00dc*/ 	.word	0x000024f0


	//   ....[33]....
        /*00e0*/ 	.word	0x000025b0


	//   ....[34]....
        /*00e4*/ 	.word	0x000069f0


	//   ....[35]....
        /*00e8*/ 	.word	0x00006b50


	//   ....[36]....
        /*00ec*/ 	.word	0x00006be0


	//   ....[37]....
        /*00f0*/ 	.word	0x00006cf0


	//   ....[38]....
        /*00f4*/ 	.word	0x00006d80


	//   ....[39]....
        /*00f8*/ 	.word	0x00006e00


	//   ....[40]....
        /*00fc*/ 	.word	0x00006e80


	//   ....[41]....
        /*0100*/ 	.word	0x00006f00


	//   ....[42]....
        /*0104*/ 	.word	0x00006f80


	//   ....[43]....
        /*0108*/ 	.word	0x00007000


	//   ....[44]....
        /*010c*/ 	.word	0x00007080


	//   ....[45]....
        /*0110*/ 	.word	0x00007190


	//   ....[46]....
        /*0114*/ 	.word	0x00007220


	//   ....[47]....
        /*0118*/ 	.word	0x000072a0


	//   ....[48]....
        /*011c*/ 	.word	0x00007320


	//   ....[49]....
        /*0120*/ 	.word	0x000073e0


	//   ....[50]....
        /*0124*/ 	.word	0x00007470


	//   ....[51]....
        /*0128*/ 	.word	0x00007520


	//   ....[52]....
        /*012c*/ 	.word	0x00008610


	//   ....[53]....
        /*0130*/ 	.word	0x00008660


	//   ....[54]....
        /*0134*/ 	.word	0x00008790


	//----- nvinfo : EIATTR_EXIT_INSTR_OFFSETS
	.align		4
.L_18:
        /*0138*/ 	.byte	0x04, 0x1c
        /*013a*/ 	.short	(.L_20 - .L_19)


	//   ....[0]....
.L_19:
        /*013c*/ 	.word	0x000000b0


	//   ....[1]....
        /*0140*/ 	.word	0x000087a0


	//----- nvinfo : EIATTR_INDIRECT_BRANCH_TARGETS
	.align		4
.L_20:
        /*0144*/ 	.byte	0x04, 0x34
        /*0146*/ 	.short	(.L_22 - .L_21)


	//   ....[0]....
.L_21:
        /*0148*/ 	.word	.L_x_275@srel
        /*014c*/ 	.short	0x0
        /*014e*/ 	.short	0x0
        /*0150*/ 	.word	0x3
        /*0154*/ 	.word	.L_x_89@srel
        /*0158*/ 	.word	.L_x_277@srel
        /*015c*/ 	.word	.L_x_278@srel


	//   ....[1]....
        /*0160*/ 	.word	.L_x_279@srel
        /*0164*/ 	.short	0x0
        /*0166*/ 	.short	0x0
        /*0168*/ 	.word	0x3
        /*016c*/ 	.word	.L_x_102@srel
        /*0170*/ 	.word	.L_x_281@srel
        /*0174*/ 	.word	.L_x_282@srel


	//   ....[2]....
        /*0178*/ 	.word	.L_x_283@srel
        /*017c*/ 	.short	0x0
        /*017e*/ 	.short	0x0
        /*0180*/ 	.word	0x3
        /*0184*/ 	.word	.L_x_162@srel
        /*0188*/ 	.word	.L_x_285@srel
        /*018c*/ 	.word	.L_x_286@srel


	//   ....[3]....
        /*0190*/ 	.word	.L_x_287@srel
        /*0194*/ 	.short	0x0
        /*0196*/ 	.short	0x0
        /*0198*/ 	.word	0x3
        /*019c*/ 	.word	.L_x_175@srel
        /*01a0*/ 	.word	.L_x_289@srel
        /*01a4*/ 	.word	.L_x_290@srel


	//----- nvinfo : EIATTR_CRS_STACK_SIZE
	.align		4
.L_22:
        /*01a8*/ 	.byte	0x04, 0x1e
        /*01aa*/ 	.short	(.L_24 - .L_23)
.L_23:
        /*01ac*/ 	.word	0x00000000


	//----- nvinfo : EIATTR_CBANK_PARAM_SIZE
	.align		4
.L_24:
        /*01b0*/ 	.byte	0x03, 0x19
        /*01b2*/ 	.short	0x0018


	//----- nvinfo : EIATTR_PARAM_CBANK
	.align		4
        /*01b4*/ 	.byte	0x04, 0x0a
        /*01b6*/ 	.short	(.L_26 - .L_25)
	.align		4
.L_25:
        /*01b8*/ 	.word	index@(.nv.constant0._Z7computeP4gridP4pathP8location)
        /*01bc*/ 	.short	0x0380
        /*01be*/ 	.short	0x0018


	//----- nvinfo : EIATTR_SW_WAR
	.align		4
.L_26:
        /*01c0*/ 	.byte	0x04, 0x36
        /*01c2*/ 	.short	(.L_28 - .L_27)
.L_27:
        /*01c4*/ 	.word	0x00000008
.L_28:


//--------------------- .nv.callgraph             --------------------------
	.section	.nv.callgraph,"",@"SHT_CUDA_CALLGRAPH"
	.align	4
	.sectionentsize	8
	.align		4
        /*0000*/ 	.word	0x00000000
	.align		4
        /*0004*/ 	.word	0xffffffff
	.align		4
        /*0008*/ 	.word	index@(_Z7computeP4gridP4pathP8location)
	.align		4
        /*000c*/ 	.word	index@(vprintf)
	.align		4
        /*0010*/ 	.word	index@(_Z7computeP4gridP4pathP8location)
	.align		4
        /*0014*/ 	.word	index@(free)
	.align		4
        /*0018*/ 	.word	index@(_Z7computeP4gridP4pathP8location)
	.align		4
        /*001c*/ 	.word	index@(malloc)
	.align		4
        /*0020*/ 	.word	0x00000000
	.align		4
        /*0024*/ 	.word	0xfffffffe
	.align		4
        /*0028*/ 	.word	0x00000000
	.align		4
        /*002c*/ 	.word	0xfffffffd
	.align		4
        /*0030*/ 	.word	0x00000000
	.align		4
        /*0034*/ 	.word	0xfffffffc


//--------------------- .nv.constant4             --------------------------
	.section	.nv.constant4,"a",@progbits
	.align	8
	.align		8
.nv.constant4:
        /*0000*/ 	.dword	malloc
	.align		8
        /*0008*/ 	.dword	free
	.align		8
        /*0010*/ 	.dword	vprintf
	.align		8
        /*0018*/ 	.dword	$str


//--------------------- .nv.constant2._Z7computeP4gridP4pathP8location --------------------------
	.section	.nv.constant2._Z7computeP4gridP4pathP8location,"a",@progbits
	.sectionflags	@""
	.align	4
.nv.constant2._Z7computeP4gridP4pathP8location:
        /*0000*/ 	.byte	0x90, 0x3b, 0x00, 0x00, 0x80, 0x3b, 0x00, 0x00, 0x30, 0x3b, 0x00, 0x00, 0x00, 0x40, 0x00, 0x00
        /*0010*/ 	.byte	0xf0, 0x3f, 0x00, 0x00, 0xa0, 0x3f, 0x00, 0x00, 0xa0, 0x56, 0x00, 0x00, 0x90, 0x56, 0x00, 0x00
        /*0020*/ 	.byte	0x40, 0x56, 0x00, 0x00, 0x10, 0x5b, 0x00, 0x00, 0x00, 0x5b, 0x00, 0x00, 0xb0, 0x5a, 0x00, 0x00


//--------------------- .text._Z7computeP4gridP4pathP8location --------------------------
	.section	.text._Z7computeP4gridP4pathP8location,"ax",@progbits
	.align	128
        .global         _Z7computeP4gridP4pathP8location
        .type           _Z7computeP4gridP4pathP8location,@function
        .size           _Z7computeP4gridP4pathP8location,(.L_x_291 - _Z7computeP4gridP4pathP8location)
        .other          _Z7computeP4gridP4pathP8location,@"STO_CUDA_ENTRY STV_DEFAULT"
_Z7computeP4gridP4pathP8location:
.text._Z7computeP4gridP4pathP8location:
[----:B------:R-:W0:Y:S01]  /*0000*/  LDC R1, c[0x0][0x37c] ;  /* 0x0000df00ff017b82 */ /* 0x000e220000000800 */
[----:B------:R-:W1:Y:S01]  /*0010*/  S2R R3, SR_TID.X ;  /* 0x0000000000037919 */ /* 0x000e620000002100 */
[----:B------:R-:W2:Y:S06]  /*0020*/  LDCU UR5, c[0x0][0x2fc] ;  /* 0x00005f80ff0577ac */ /* 0x000eac0008000800 */
[----:B------:R-:W1:Y:S01]  /*0030*/  S2UR UR6, SR_CTAID.X ;  /* 0x00000000000679c3 */ /* 0x000e620000002500 */
[----:B0-----:R-:W-:Y:S01]  /*0040*/  VIADD R1, R1, 0xfffffff8 ;  /* 0xfffffff801017836 */ /* 0x001fe20000000000 */
[----:B------:R-:W0:Y:S06]  /*0050*/  LDCU UR4, c[0x0][0x2f8] ;  /* 0x00005f00ff0477ac */ /* 0x000e2c0008000800 */
[----:B------:R-:W1:Y:S01]  /*0060*/  LDC R0, c[0x0][0x360] ;  /* 0x0000d800ff007b82 */ /* 0x000e620000000800 */
[----:B0-----:R-:W-:-:S05]  /*0070*/  IADD3 R31, P1, PT, R1, UR4, RZ ;  /* 0x00000004011f7c10 */ /* 0x001fca000ff3e0ff */
[----:B--2---:R-:W-:Y:S02]  /*0080*/  IMAD.X R30, RZ, RZ, UR5, P1 ;  /* 0x00000005ff1e7e24 */ /* 0x004fe400088e06ff */
[----:B-1----:R-:W-:-:S05]  /*0090*/  IMAD R0, R0, UR6, R3 ;  /* 0x0000000600007c24 */ /* 0x002fca000f8e0203 */
[----:B------:R-:W-:-:S13]  /*00a0*/  ISETP.GT.AND P0, PT, R0, 0x63, PT ;  /* 0x000000630000780c */ /* 0x000fda0003f04270 */
[----:B------:R-:W-:Y:S05]  /*00b0*/  @P0 EXIT ;  /* 0x000000000000094d */ /* 0x000fea0003800000 */
[----:B------:R-:W0:Y:S01]  /*00c0*/  LDC.64 R4, c[0x0][0x388] ;  /* 0x0000e200ff047b82 */ /* 0x000e220000000a00 */
[----:B------:R-:W0:Y:S02]  /*00d0*/  LDCU.64 UR36, c[0x0][0x358] ;  /* 0x00006b00ff2477ac */ /* 0x000e240008000a00 */
[----:B0-----:R-:W2:Y:S05]  /*00e0*/  LDG.E.U8 R4, desc[UR36][R4.64+0x8] ;  /* 0x0000082404047981 */ /* 0x001eaa000c1e1100 */
[----:B------:R-:W0:Y:S08]  /*00f0*/  LDC.64 R18, c[0x0][0x390] ;  /* 0x0000e400ff127b82 */ /* 0x000e300000000a00 */
[----:B------:R-:W1:Y:S01]  /*0100*/  LDC.64 R10, c[0x0][0x380] ;  /* 0x0000e000ff0a7b82 */ /* 0x000e620000000a00 */
[----:B--2---:R-:W-:-:S13]  /*0110*/  ISETP.NE.AND P0, PT, R4, 0x4c, PT ;  /* 0x0000004c0400780c */ /* 0x004fda0003f05270 */
[----:B0-----:R-:W2:Y:S04]  /*0120*/  @!P0 LDG.E R3, desc[UR36][R18.64+0x8] ;  /* 0x0000082412038981 */ /* 0x001ea8000c1e1900 */
[----:B------:R-:W3:Y:S04]  /*0130*/  @P0 LDG.E R7, desc[UR36][R18.64] ;  /* 0x0000002412070981 */ /* 0x000ee8000c1e1900 */
[----:B------:R0:W-:Y:S01]  /*0140*/  @!P0 STG.E desc[UR36][R18.64+0x4], RZ ;  /* 0x000004ff12008986 */ /* 0x0001e2000c101924 */
[----:B------:R-:W-:-:S04]  /*0150*/  MOV R2, 0x0 ;  /* 0x0000000000027802 */ /* 0x000fc80000000f00 */
[----:B------:R0:W4:Y:S01]  /*0160*/  LDC.64 R8, c[0x4][R2] ;  /* 0x0100000002087b82 */ /* 0x0001220000000a00 */
[----:B--2---:R0:W-:Y:S04]  /*0170*/  @!P0 STG.E desc[UR36][R18.64+0xc], R3 ;  /* 0x00000c0312008986 */ /* 0x0041e8000c101924 */
[----:B---3--:R0:W-:Y:S04]  /*0180*/  @P0 STG.E desc[UR36][R18.64+0x4], R7 ;  /* 0x0000040712000986 */ /* 0x0081e8000c101924 */
[----:B------:R0:W-:Y:S04]  /*0190*/  @P0 STG.E desc[UR36][R18.64+0xc], RZ ;  /* 0x00000cff12000986 */ /* 0x0001e8000c101924 */
[----:B-1----:R-:W2:Y:S01]  /*01a0*/  LDG.E.U16 R29, desc[UR36][R10.64+0x8] ;  /* 0x000008240a1d7981 */ /* 0x002ea2000c1e1500 */
[----:B------:R-:W-:-:S02]  /*01b0*/  HFMA2 R4, -RZ, RZ, 0, 1.9073486328125e-06 ;  /* 0x00000020ff047431 */ /* 0x000fc400000001ff */
[----:B------:R-:W-:Y:S01]  /*01c0*/  IMAD.MOV.U32 R5, RZ, RZ, RZ ;  /* 0x000000ffff057224 */ /* 0x000fe200078e00ff */
[----:B0-2-4-:R-:W-:-:S07]  /*01d0*/  PRMT R26, R29, 0x9910, RZ ;  /* 0x000099101d1a7816 */ /* 0x015fce00000000ff */
[----:B------:R-:W-:-:S07]  /*01e0*/  LEPC R20, `(.L_x_0) ;  /* 0x000000001014794e */ /* 0x000fce0000000000 */
[----:B------:R-:W-:Y:S05]  /*01f0*/  CALL.ABS.NOINC R8 ;  /* 0x0000000008007343 */ /* 0x000fea0003c00000 */
.L_x_0:
[----:B------:R-:W-:Y:S01]  /*0200*/  IMAD.MOV.U32 R16, RZ, RZ, R4 ;  /* 0x000000ffff107224 */ /* 0x000fe200078e0004 */
[----:B------:R-:W-:Y:S01]  /*0210*/  MOV R17, R5 ;  /* 0x0000000500117202 */ /* 0x000fe20000000f00 */
[----:B------:R-:W0:Y:S01]  /*0220*/  LDC.64 R2, c[0x4][R2] ;  /* 0x0100000002027b82 */ /* 0x000e220000000a00 */
[----:B------:R-:W-:-:S03]  /*0230*/  IMAD.WIDE R26, R26, 0x8, RZ ;  /* 0x000000081a1a7825 */ /* 0x000fc600078e02ff */
[----:B------:R1:W-:Y:S01]  /*0240*/  ST.E.U16 desc[UR36][R16.64+0x8], R29 ;  /* 0x0000081d10007985 */ /* 0x0003e2000c101524 */
[----:B------:R-:W-:Y:S02]  /*0250*/  IMAD.MOV.U32 R4, RZ, RZ, R26 ;  /* 0x000000ffff047224 */ /* 0x000fe400078e001a */
[----:B------:R-:W-:-:S07]  /*0260*/  IMAD.MOV.U32 R5, RZ, RZ, R27 ;  /* 0x000000ffff057224 */ /* 0x000fce00078e001b */
[----:B------:R-:W-:-:S07]  /*0270*/  LEPC R20, `(.L_x_1) ;  /* 0x000000001014794e */ /* 0x000fce0000000000 */
[----:B01----:R-:W-:Y:S05]  /*0280*/  CALL.ABS.NOINC R2 ;  /* 0x0000000002007343 */ /* 0x003fea0003c00000 */
.L_x_1:
[----:B------:R-:W-:Y:S01]  /*0290*/  PRMT R28, R29, 0x9910, RZ ;  /* 0x000099101d1c7816 */ /* 0x000fe200000000ff */
[----:B------:R-:W-:Y:S01]  /*02a0*/  IMAD.MOV.U32 R25, RZ, RZ, R5 ;  /* 0x000000ffff197224 */ /* 0x000fe200078e0005 */
[----:B------:R-:W-:Y:S02]  /*02b0*/  MOV R24, R4 ;  /* 0x0000000400187202 */ /* 0x000fe40000000f00 */
[----:B------:R-:W-:-:S13]  /*02c0*/  ISETP.GE.AND P0, PT, R28, 0x1, PT ;  /* 0x000000011c00780c */ /* 0x000fda0003f06270 */
[----:B------:R-:W-:Y:S05]  /*02d0*/  @!P0 BRA `(.L_x_2) ;  /* 0x0000001400348947 */ /* 0x000fea0003800000 */
[----:B------:R-:W-:Y:S01]  /*02e0*/  ISETP.GE.U32.AND P0, PT, R29, 0x8, PT ;  /* 0x000000081d00780c */ /* 0x000fe20003f06070 */
[----:B------:R-:W-:-:S12]  /*02f0*/  IMAD.MOV.U32 R33, RZ, RZ, RZ ;  /* 0x000000ffff217224 */ /* 0x000fd800078e00ff */
[----:B------:R-:W-:Y:S05]  /*0300*/  @!P0 BRA `(.L_x_3) ;  /* 0x00000004001c8947 */ /* 0x000fea0003800000 */
[----:B------:R-:W-:Y:S01]  /*0310*/  HFMA2 R32, -RZ, RZ, 0, 0 ;  /* 0x00000000ff207431 */ /* 0x000fe200000001ff */
[----:B------:R-:W-:Y:S01]  /*0320*/  BSSY.RECONVERGENT B6, `(.L_x_3) ;  /* 0x0000045000067945 */ /* 0x000fe20003800200 */
[----:B------:R-:W-:-:S07]  /*0330*/  LOP3.LUT R33, R28, 0x7ff8, RZ, 0xc0, !PT ;  /* 0x00007ff81c217812 */ /* 0x000fce00078ec0ff */
.L_x_12:
[----:B------:R-:W-:Y:S01]  /*0340*/  MOV R2, 0x0 ;  /* 0x0000000000027802 */ /* 0x000fe20000000f00 */
[----:B------:R-:W-:Y:S02]  /*0350*/  IMAD.MOV.U32 R4, RZ, RZ, R26 ;  /* 0x000000ffff047224 */ /* 0x000fe400078e001a */
[----:B------:R-:W-:Y:S01]  /*0360*/  IMAD.MOV.U32 R5, RZ, RZ, R27 ;  /* 0x000000ffff057224 */ /* 0x000fe200078e001b */
[----:B------:R0:W1:Y:S06]  /*0370*/  LDC.64 R6, c[0x4][R2] ;  /* 0x0100000002067b82 */ /* 0x00006c0000000a00 */
[----:B------:R-:W-:-:S07]  /*0380*/  LEPC R20, `(.L_x_4) ;  /* 0x000000001014794e */ /* 0x000fce0000000000 */
[----:B01----:R-:W-:Y:S05]  /*0390*/  CALL.ABS.NOINC R6 ;  /* 0x0000000006007343 */ /* 0x003fea0003c00000 */
.L_x_4:
[----:B------:R-:W-:Y:S01]  /*03a0*/  IMAD.WIDE.U32 R22, R32, 0x8, R24 ;  /* 0x0000000820167825 */ /* 0x000fe200078e0018 */
[----:B------:R-:W-:Y:S01]  /*03b0*/  MOV R6, R4 ;  /* 0x0000000400067202 */ /* 0x000fe20000000f00 */
[----:B------:R0:W1:Y:S02]  /*03c0*/  LDC.64 R8, c[0x4][R2] ;  /* 0x0100000002087b82 */ /* 0x0000640000000a00 */
[----:B------:R-:W-:Y:S01]  /*03d0*/  IMAD.MOV.U32 R7, RZ, RZ, R5 ;  /* 0x000000ffff077224 */ /* 0x000fe200078e0005 */
[----:B------:R-:W-:Y:S01]  /*03e0*/  MOV R5, R27 ;  /* 0x0000001b00057202 */ /* 0x000fe20000000f00 */
[----:B------:R-:W-:-:S03]  /*03f0*/  IMAD.MOV.U32 R4, RZ, RZ, R26 ;  /* 0x000000ffff047224 */ /* 0x000fc600078e001a */
[----:B------:R0:W-:Y:S04]  /*0400*/  ST.E.64 desc[UR36][R22.64], R6 ;  /* 0x0000000616007985 */ /* 0x0001e8000c101b24 */
[----:B------:R-:W-:-:S07]  /*0410*/  LEPC R20, `(.L_x_5) ;  /* 0x000000001014794e */ /* 0x000fce0000000000 */
[----:B01----:R-:W-:Y:S05]  /*0420*/  CALL.ABS.NOINC R8 ;  /* 0x0000000008007343 */ /* 0x003fea0003c00000 */
.L_x_5:
[----:B------:R-:W-:Y:S01]  /*0430*/  IMAD.MOV.U32 R6, RZ, RZ, R4 ;  /* 0x000000ffff067224 */ /* 0x000fe200078e0004 */
[----:B------:R0:W1:Y:S01]  /*0440*/  LDC.64 R8, c[0x4][R2] ;  /* 0x0100000002087b82 */ /* 0x0000620000000a00 */
[----:B------:R-:W-:Y:S01]  /*0450*/  IMAD.MOV.U32 R7, RZ, RZ, R5 ;  /* 0x000000ffff077224 */ /* 0x000fe200078e0005 */
[----:B------:R-:W-:Y:S01]  /*0460*/  MOV R4, R26 ;  /* 0x0000001a00047202 */ /* 0x000fe20000000f00 */
[----:B------:R-:W-:-:S03]  /*0470*/  IMAD.MOV.U32 R5, RZ, RZ, R27 ;  /* 0x000000ffff057224 */ /* 0x000fc600078e001b */
[----:B------:R0:W-:Y:S04]  /*0480*/  ST.E.64 desc[UR36][R22.64+0x8], R6 ;  /* 0x0000080616007985 */ /* 0x0001e8000c101b24 */
[----:B------:R-:W-:-:S07]  /*0490*/  LEPC R20, `(.L_x_6) ;  /* 0x000000001014794e */ /* 0x000fce0000000000 */
[----:B01----:R-:W-:Y:S05]  /*04a0*/  CALL.ABS.NOINC R8 ;  /* 0x0000000008007343 */ /* 0x003fea0003c00000 */
.L_x_6:
[----:B------:R-:W-:Y:S01]  /*04b0*/  IMAD.MOV.U32 R6, RZ, RZ, R4 ;  /* 0x000000ffff067224 */ /* 0x000fe200078e0004 */
[----:B------:R-:W-:Y:S01]  /*04c0*/  MOV R7, R5 ;  /* 0x0000000500077202 */ /* 0x000fe20000000f00 */
[----:B------:R0:W1:Y:S01]  /*04d0*/  LDC.64 R8, c[0x4][R2] ;  /* 0x0100000002087b82 */ /* 0x0000620000000a00 */
[----:B------:R-:W-:Y:S02]  /*04e0*/  IMAD.MOV.U32 R4, RZ, RZ, R26 ;  /* 0x000000ffff047224 */ /* 0x000fe400078e001a */
[----:B------:R-:W-:Y:S01]  /*04f0*/  IMAD.MOV.U32 R5, RZ, RZ, R27 ;  /* 0x000000ffff057224 */ /* 0x000fe200078e001b */
[----:B------:R0:W-:Y:S06]  /*0500*/  ST.E.64 desc[UR36][R22.64+0x10], R6 ;  /* 0x0000100616007985 */ /* 0x0001ec000c101b24 */
[----:B------:R-:W-:-:S07]  /*0510*/  LEPC R20, `(.L_x_7) ;  /* 0x000000001014794e */ /* 0x000fce0000000000 */
[----:B01----:R-:W-:Y:S05]  /*0520*/  CALL.ABS.NOINC R8 ;  /* 0x0000000008007343 */ /* 0x003fea0003c00000 */
.L_x_7:
[----:B------:R-:W-:Y:S01]  /*0530*/  MOV R6, R4 ;  /* 0x0000000400067202 */ /* 0x000fe20000000f00 */
[----:B------:R-:W-:Y:S01]  /*0540*/  IMAD.MOV.U32 R7, RZ, RZ, R5 ;  /* 0x000000ffff077224 */ /* 0x000fe200078e0005 */
[----:B------:R0:W1:Y:S01]  /*0550*/  LDC.64 R8, c[0x4][R2] ;  /* 0x0100000002087b82 */ /* 0x0000620000000a00 */
[----:B------:R-:W-:Y:S01]  /*0560*/  IMAD.MOV.U32 R4, RZ, RZ, R26 ;  /* 0x000000ffff047224 */ /* 0x000fe200078e001a */
[----:B------:R-:W-:Y:S02]  /*0570*/  MOV R5, R27 ;  /* 0x0000001b00057202 */ /* 0x000fe40000000f00 */
[----:B------:R0:W-:Y:S05]  /*0580*/  ST.E.64 desc[UR36][R22.64+0x18], R6 ;  /* 0x0000180616007985 */ /* 0x0001ea000c101b24 */
[----:B------:R-:W-:-:S07]  /*0590*/  LEPC R20, `(.L_x_8) ;  /* 0x000000001014794e */ /* 0x000fce0000000000 */
[----:B01----:R-:W-:Y:S05]  /*05a0*/  CALL.ABS.NOINC R8 ;  /* 0x0000000008007343 */ /* 0x003fea0003c00000 */
.L_x_8:
        /* <DEDUP_REMOVED lines=8> */
.L_x_9:
        /* <DEDUP_REMOVED lines=8> */
.L_x_10:
[----:B------:R-:W-:Y:S01]  /*06b0*/  MOV R6, R4 ;  /* 0x0000000400067202 */ /* 0x000fe20000000f00 */
[----:B------:R-:W-:Y:S01]  /*06c0*/  IMAD.MOV.U32 R7, RZ, RZ, R5 ;  /* 0x000000ffff077224 */ /* 0x000fe200078e0005 */
[----:B------:R-:W0:Y:S01]  /*06d0*/  LDC.64 R2, c[0x4][R2] ;  /* 0x0100000002027b82 */ /* 0x000e220000000a00 */
[----:B------:R-:W-:Y:S01]  /*06e0*/  IMAD.MOV.U32 R4, RZ, RZ, R26 ;  /* 0x000000ffff047224 */ /* 0x000fe200078e001a */
[----:B------:R-:W-:Y:S02]  /*06f0*/  MOV R5, R27 ;  /* 0x0000001b00057202 */ /* 0x000fe40000000f00 */
[----:B------:R1:W-:Y:S05]  /*0700*/  ST.E.64 desc[UR36][R22.64+0x30], R6 ;  /* 0x0000300616007985 */ /* 0x0003ea000c101b24 */
[----:B------:R-:W-:-:S07]  /*0710*/  LEPC R20, `(.L_x_11) ;  /* 0x000000001014794e */ /* 0x000fce0000000000 */
[----:B01----:R-:W-:Y:S05]  /*0720*/  CALL.ABS.NOINC R2 ;  /* 0x0000000002007343 */ /* 0x003fea0003c00000 */
.L_x_11:
[----:B------:R0:W-:Y:S01]  /*0730*/  ST.E.64 desc[UR36][R22.64+0x38], R4 ;  /* 0x0000380416007985 */ /* 0x0001e2000c101b24 */
[----:B------:R-:W-:-:S05]  /*0740*/  VIADD R32, R32, 0x8 ;  /* 0x0000000820207836 */ /* 0x000fca0000000000 */
[----:B------:R-:W-:-:S13]  /*0750*/  ISETP.NE.AND P0, PT, R32, R33, PT ;  /* 0x000000212000720c */ /* 0x000fda0003f05270 */
[----:B0-----:R-:W-:Y:S05]  /*0760*/  @P0 BRA `(.L_x_12) ;  /* 0xfffffff800f40947 */ /* 0x001fea000383ffff */
[----:B------:R-:W-:Y:S05]  /*0770*/  BSYNC.RECONVERGENT B6 ;  /* 0x0000000000067941 */ /* 0x000fea0003800200 */
.L_x_3:
[----:B------:R-:W-:-:S13]  /*0780*/  LOP3.LUT P0, R32, R29, 0x7, RZ, 0xc0, !PT ;  /* 0x000000071d207812 */ /* 0x000fda000780c0ff */
[----:B------:R-:W-:Y:S05]  /*0790*/  @!P0 BRA `(.L_x_13) ;  /* 0x0000000400148947 */ /* 0x000fea0003800000 */
[----:B------:R-:W-:-:S05]  /*07a0*/  LOP3.LUT R0, R28, 0x7, RZ, 0xc0, !PT ;  /* 0x000000071c007812 */ /* 0x000fca00078ec0ff */
[----:B------:R-:W-:-:S05]  /*07b0*/  VIADD R0, R0, 0xffffffff ;  /* 0xffffffff00007836 */ /* 0x000fca0000000000 */
[----:B------:R-:W-:-:S13]  /*07c0*/  ISETP.GE.U32.AND P0, PT, R0, 0x3, PT ;  /* 0x000000030000780c */ /* 0x000fda0003f06070 */
[----:B------:R-:W-:Y:S05]  /*07d0*/  @!P0 BRA `(.L_x_14) ;  /* 0x0000000000848947 */ /* 0x000fea0003800000 */
[----:B------:R-:W-:Y:S01]  /*07e0*/  MOV R2, 0x0 ;  /* 0x0000000000027802 */ /* 0x000fe20000000f00 */
[----:B------:R-:W-:Y:S01]  /*07f0*/  IMAD.MOV.U32 R5, RZ, RZ, R27 ;  /* 0x000000ffff057224 */ /* 0x000fe200078e001b */
[----:B------:R-:W-:Y:S02]  /*0800*/  MOV R4, R26 ;  /* 0x0000001a00047202 */ /* 0x000fe40000000f00 */
[----:B------:R0:W1:Y:S05]  /*0810*/  LDC.64 R6, c[0x4][R2] ;  /* 0x0100000002067b82 */ /* 0x00006a0000000a00 */
[----:B------:R-:W-:-:S07]  /*0820*/  LEPC R20, `(.L_x_15) ;  /* 0x000000001014794e */ /* 0x000fce0000000000 */
[----:B01----:R-:W-:Y:S05]  /*0830*/  CALL.ABS.NOINC R6 ;  /* 0x0000000006007343 */ /* 0x003fea0003c00000 */
.L_x_15:
[----:B------:R-:W-:Y:S01]  /*0840*/  IMAD.WIDE.U32 R22, R33, 0x8, R24 ;  /* 0x0000000821167825 */ /* 0x000fe200078e0018 */
[----:B------:R-:W-:Y:S01]  /*0850*/  MOV R7, R5 ;  /* 0x0000000500077202 */ /* 0x000fe20000000f00 */
[----:B------:R0:W1:Y:S02]  /*0860*/  LDC.64 R8, c[0x4][R2] ;  /* 0x0100000002087b82 */ /* 0x0000640000000a00 */
[----:B------:R-:W-:Y:S02]  /*0870*/  IMAD.MOV.U32 R6, RZ, RZ, R4 ;  /* 0x000000ffff067224 */ /* 0x000fe400078e0004 */
[----:B------:R-:W-:Y:S02]  /*0880*/  IMAD.MOV.U32 R4, RZ, RZ, R26 ;  /* 0x000000ffff047224 */ /* 0x000fe400078e001a */
[----:B------:R-:W-:Y:S01]  /*0890*/  IMAD.MOV.U32 R5, RZ, RZ, R27 ;  /* 0x000000ffff057224 */ /* 0x000fe200078e001b */
[----:B------:R0:W-:Y:S06]  /*08a0*/  ST.E.64 desc[UR36][R22.64], R6 ;  /* 0x0000000616007985 */ /* 0x0001ec000c101b24 */
[----:B------:R-:W-:-:S07]  /*08b0*/  LEPC R20, `(.L_x_16) ;  /* 0x000000001014794e */ /* 0x000fce0000000000 */
[----:B01----:R-:W-:Y:S05]  /*08c0*/  CALL.ABS.NOINC R8 ;  /* 0x0000000008007343 */ /* 0x003fea0003c00000 */
.L_x_16:
        /* <DEDUP_REMOVED lines=8> */
.L_x_17:
[----:B------:R-:W-:Y:S01]  /*0950*/  IMAD.MOV.U32 R6, RZ, RZ, R4 ;  /* 0x000000ffff067224 */ /* 0x000fe200078e0004 */
[----:B------:R-:W0:Y:S01]  /*0960*/  LDC.64 R2, c[0x4][R2] ;  /* 0x0100000002027b82 */ /* 0x000e220000000a00 */
[----:B------:R-:W-:Y:S01]  /*0970*/  IMAD.MOV.U32 R7, RZ, RZ, R5 ;  /* 0x000000ffff077224 */ /* 0x000fe200078e0005 */
[----:B------:R-:W-:Y:S01]  /*0980*/  MOV R4, R26 ;  /* 0x0000001a00047202 */ /* 0x000fe20000000f00 */
[----:B------:R-:W-:-:S03]  /*0990*/  IMAD.MOV.U32 R5, RZ, RZ, R27 ;  /* 0x000000ffff057224 */ /* 0x000fc600078e001b */
[----:B------:R1:W-:Y:S04]  /*09a0*/  ST.E.64 desc[UR36][R22.64+0x10], R6 ;  /* 0x0000100616007985 */ /* 0x0003e8000c101b24 */
[----:B------:R-:W-:-:S07]  /*09b0*/  LEPC R20, `(.L_x_18) ;  /* 0x000000001014794e */ /* 0x000fce0000000000 */
[----:B01----:R-:W-:Y:S05]  /*09c0*/  CALL.ABS.NOINC R2 ;  /* 0x0000000002007343 */ /* 0x003fea0003c00000 */
.L_x_18:
[----:B------:R0:W-:Y:S01]  /*09d0*/  ST.E.64 desc[UR36][R22.64+0x18], R4 ;  /* 0x0000180416007985 */ /* 0x0001e2000c101b24 */
[----:B------:R-:W-:-:S07]  /*09e0*/  VIADD R33, R33, 0x4 ;  /* 0x0000000421217836 */ /* 0x000fce0000000000 */
.L_x_14:
[----:B------:R-:W-:-:S13]  /*09f0*/  LOP3.LUT P0, R0, R29, 0x3, RZ, 0xc0, !PT ;  /* 0x000000031d007812 */ /* 0x000fda000780c0ff */
[----:B------:R-:W-:Y:S05]  /*0a00*/  @!P0 BRA `(.L_x_13) ;  /* 0x0000000000788947 */ /* 0x000fea0003800000 */
[----:B------:R-:W-:-:S13]  /*0a10*/  ISETP.NE.AND P0, PT, R0, 0x1, PT ;  /* 0x000000010000780c */ /* 0x000fda0003f05270 */
[----:B------:R-:W-:Y:S05]  /*0a20*/  @!P0 BRA `(.L_x_19) ;  /* 0x0000000000448947 */ /* 0x000fea0003800000 */
[----:B------:R-:W-:Y:S01]  /*0a30*/  MOV R2, 0x0 ;  /* 0x0000000000027802 */ /* 0x000fe20000000f00 */
[----:B0-----:R-:W-:Y:S01]  /*0a40*/  IMAD.MOV.U32 R5, RZ, RZ, R27 ;  /* 0x000000ffff057224 */ /* 0x001fe200078e001b */
[----:B------:R-:W-:Y:S02]  /*0a50*/  MOV R4, R26 ;  /* 0x0000001a00047202 */ /* 0x000fe40000000f00 */
[----:B------:R0:W1:Y:S05]  /*0a60*/  LDC.64 R6, c[0x4][R2] ;  /* 0x0100000002067b82 */ /* 0x00006a0000000a00 */
[----:B------:R-:W-:-:S07]  /*0a70*/  LEPC R20, `(.L_x_20) ;  /* 0x000000001014794e */ /* 0x000fce0000000000 */
[----:B01----:R-:W-:Y:S05]  /*0a80*/  CALL.ABS.NOINC R6 ;  /* 0x0000000006007343 */ /* 0x003fea0003c00000 */
.L_x_20:
[----:B------:R-:W-:Y:S01]  /*0a90*/  IMAD.WIDE.U32 R22, R33, 0x8, R24 ;  /* 0x0000000821167825 */ /* 0x000fe200078e0018 */
[----:B------:R-:W-:Y:S01]  /*0aa0*/  MOV R7, R5 ;  /* 0x0000000500077202 */ /* 0x000fe20000000f00 */
[----:B------:R-:W0:Y:S02]  /*0ab0*/  LDC.64 R2, c[0x4][R2] ;  /* 0x0100000002027b82 */ /* 0x000e240000000a00 */
[----:B------:R-:W-:Y:S02]  /*0ac0*/  IMAD.MOV.U32 R6, RZ, RZ, R4 ;  /* 0x000000ffff067224 */ /* 0x000fe400078e0004 */
[----:B------:R-:W-:Y:S02]  /*0ad0*/  IMAD.MOV.U32 R4, RZ, RZ, R26 ;  /* 0x000000ffff047224 */ /* 0x000fe400078e001a */
[----:B------:R-:W-:Y:S01]  /*0ae0*/  IMAD.MOV.U32 R5, RZ, RZ, R27 ;  /* 0x000000ffff057224 */ /* 0x000fe200078e001b */
[----:B------:R1:W-:Y:S06]  /*0af0*/  ST.E.64 desc[UR36][R22.64], R6 ;  /* 0x0000000616007985 */ /* 0x0003ec000c101b24 */
[----:B------:R-:W-:-:S07]  /*0b00*/  LEPC R20, `(.L_x_21) ;  /* 0x000000001014794e */ /* 0x000fce0000000000 */
[----:B01----:R-:W-:Y:S05]  /*0b10*/  CALL.ABS.NOINC R2 ;  /* 0x0000000002007343 */ /* 0x003fea0003c00000 */
.L_x_21:
[----:B------:R1:W-:Y:S01]  /*0b20*/  ST.E.64 desc[UR36][R22.64+0x8], R4 ;  /* 0x0000080416007985 */ /* 0x0003e2000c101b24 */
[----:B------:R-:W-:-:S07]  /*0b30*/  IADD3 R33, PT, PT, R33, 0x2, RZ ;  /* 0x0000000221217810 */ /* 0x000fce0007ffe0ff */
.L_x_19:
[----:B------:R-:W-:-:S04]  /*0b40*/  LOP3.LUT R0, R29, 0x1, RZ, 0xc0, !PT ;  /* 0x000000011d007812 */ /* 0x000fc800078ec0ff */
[----:B------:R-:W-:-:S13]  /*0b50*/  ISETP.NE.U32.AND P0, PT, R0, 0x1, PT ;  /* 0x000000010000780c */ /* 0x000fda0003f05070 */
[----:B------:R-:W-:Y:S05]  /*0b60*/  @P0 BRA `(.L_x_13) ;  /* 0x0000000000200947 */ /* 0x000fea0003800000 */
[----:B------:R-:W-:Y:S01]  /*0b70*/  MOV R0, 0x0 ;  /* 0x0000000000007802 */ /* 0x000fe20000000f00 */
[----:B01----:R-:W-:Y:S02]  /*0b80*/  IMAD.MOV.U32 R4, RZ, RZ, R26 ;  /* 0x000000ffff047224 */ /* 0x003fe400078e001a */
[----:B------:R-:W-:Y:S01]  /*0b90*/  IMAD.MOV.U32 R5, RZ, RZ, R27 ;  /* 0x000000ffff057224 */ /* 0x000fe200078e001b */
[----:B------:R0:W1:Y:S06]  /*0ba0*/  LDC.64 R2, c[0x4][R0] ;  /* 0x0100000000027b82 */ /* 0x00006c0000000a00 */
[----:B------:R-:W-:-:S07]  /*0bb0*/  LEPC R20, `(.L_x_22) ;  /* 0x000000001014794e */ /* 0x000fce0000000000 */
[----:B01----:R-:W-:Y:S05]  /*0bc0*/  CALL.ABS.NOINC R2 ;  /* 0x0000000002007343 */ /* 0x003fea0003c00000 */
.L_x_22:
[----:B------:R-:W-:-:S05]  /*0bd0*/  IMAD.WIDE.U32 R2, R33, 0x8, R24 ;  /* 0x0000000821027825 */ /* 0x000fca00078e0018 */
[----:B------:R2:W-:Y:S02]  /*0be0*/  ST.E.64 desc[UR36][R2.64], R4 ;  /* 0x0000000402007985 */ /* 0x0005e4000c101b24 */
.L_x_13:
[----:B------:R3:W-:Y:S01]  /*0bf0*/  ST.E.64 desc[UR36][R16.64], R24 ;  /* 0x0000001810007985 */ /* 0x0007e2000c101b24 */
[----:B------:R-:W-:Y:S01]  /*0c00*/  IADD3 R0, PT, PT, R32, -0x1, RZ ;  /* 0xffffffff20007810 */ /* 0x000fe20007ffe0ff */
[----:B------:R-:W-:Y:S01]  /*0c10*/  BSSY.RECONVERGENT B0, `(.L_x_23) ;  /* 0x00000b8000007945 */ /* 0x000fe20003800200 */
[----:B--2---:R-:W-:Y:S01]  /*0c20*/  LOP3.LUT R2, R28, 0x7ff8, RZ, 0xc0, !PT ;  /* 0x00007ff81c027812 */ /* 0x004fe200078ec0ff */
[----:B------:R-:W-:Y:S01]  /*0c30*/  IMAD.MOV.U32 R3, RZ, RZ, RZ ;  /* 0x000000ffff037224 */ /* 0x000fe200078e00ff */
[----:B------:R-:W-:-:S04]  /*0c40*/  LOP3.LUT R0, R0, 0xffff, RZ, 0xc0, !PT ;  /* 0x0000ffff00007812 */ /* 0x000fc800078ec0ff */
[----:B------:R-:W-:Y:S02]  /*0c50*/  ISETP.GE.U32.AND P0, PT, R0, 0x3, PT ;  /* 0x000000030000780c */ /* 0x000fe40003f06070 */
[----:B------:R-:W-:-:S11]  /*0c60*/  LOP3.LUT R0, R29, 0x3, RZ, 0xc0, !PT ;  /* 0x000000031d007812 */ /* 0x000fd600078ec0ff */
.L_x_30:
[----:B------:R-:W-:Y:S01]  /*0c70*/  ISETP.GE.U32.AND P1, PT, R29, 0x8, PT ;  /* 0x000000081d00780c */ /* 0x000fe20003f26070 */
[----:B01----:R-:W-:-:S12]  /*0c80*/  IMAD.MOV.U32 R4, RZ, RZ, RZ ;  /* 0x000000ffff047224 */ /* 0x003fd800078e00ff */
[----:B--2---:R-:W-:Y:S05]  /*0c90*/  @!P1 BRA `(.L_x_24) ;  /* 0x0000000400609947 */ /* 0x004fea0003800000 */
[----:B------:R-:W-:Y:S01]  /*0ca0*/  HFMA2 R5, -RZ, RZ, 0, 0 ;  /* 0x00000000ff057431 */ /* 0x000fe200000001ff */
[----:B------:R-:W-:Y:S06]  /*0cb0*/  BSSY.RECONVERGENT B1, `(.L_x_25) ;  /* 0x0000055000017945 */ /* 0x000fec0003800200 */
.L_x_26:
[----:B------:R-:W2:Y:S02]  /*0cc0*/  LD.E.64 R6, desc[UR36][R16.64] ;  /* 0x0000002410067980 */ /* 0x000ea4000c101b00 */
[----:B--2---:R-:W-:-:S06]  /*0cd0*/  IMAD.WIDE.U32 R6, R3, 0x8, R6 ;  /* 0x0000000803067825 */ /* 0x004fcc00078e0006 */
[----:B------:R-:W2:Y:S02]  /*0ce0*/  LD.E.64 R6, desc[UR36][R6.64] ;  /* 0x0000002406067980 */ /* 0x000ea4000c101b00 */
[----:B--2---:R-:W-:-:S05]  /*0cf0*/  IMAD.WIDE.U32 R8, R5, 0x8, R6 ;  /* 0x0000000805087825 */ /* 0x004fca00078e0006 */
[----:B------:R0:W-:Y:S04]  /*0d00*/  ST.E desc[UR36][R8.64+0x4], RZ ;  /* 0x000004ff08007985 */ /* 0x0001e8000c101924 */
[----:B------:R-:W2:Y:S02]  /*0d10*/  LD.E.64 R10, desc[UR36][R16.64] ;  /* 0x00000024100a7980 */ /* 0x000ea4000c101b00 */
[----:B--2---:R-:W-:-:S06]  /*0d20*/  IMAD.WIDE.U32 R10, R3, 0x8, R10 ;  /* 0x00000008030a7825 */ /* 0x004fcc00078e000a */
[----:B------:R-:W2:Y:S01]  /*0d30*/  LD.E.64 R10, desc[UR36][R10.64] ;  /* 0x000000240a0a7980 */ /* 0x000ea2000c101b00 */
[----:B------:R-:W-:Y:S02]  /*0d40*/  IMAD.MOV.U32 R4, RZ, RZ, -0x1 ;  /* 0xffffffffff047424 */ /* 0x000fe400078e00ff */
[----:B--2---:R-:W-:-:S05]  /*0d50*/  IMAD.WIDE.U32 R12, R5, 0x8, R10 ;  /* 0x00000008050c7825 */ /* 0x004fca00078e000a */
[----:B------:R1:W-:Y:S04]  /*0d60*/  ST.E desc[UR36][R12.64], R4 ;  /* 0x000000040c007985 */ /* 0x0003e8000c101924 */
[----:B------:R-:W2:Y:S02]  /*0d70*/  LD.E.64 R14, desc[UR36][R16.64] ;  /* 0x00000024100e7980 */ /* 0x000ea4000c101b00 */
[----:B--2---:R-:W-:-:S06]  /*0d80*/  IMAD.WIDE.U32 R14, R3, 0x8, R14 ;  /* 0x00000008030e7825 */ /* 0x004fcc00078e000e */
[----:B------:R-:W2:Y:S02]  /*0d90*/  LD.E.64 R14, desc[UR36][R14.64] ;  /* 0x000000240e0e7980 */ /* 0x000ea4000c101b00 */
[----:B--2---:R-:W-:-:S05]  /*0da0*/  IMAD.WIDE.U32 R6, R5, 0x8, R14 ;  /* 0x0000000805067825 */ /* 0x004fca00078e000e */
[----:B------:R2:W-:Y:S04]  /*0db0*/  ST.E desc[UR36][R6.64+0xc], RZ ;  /* 0x00000cff06007985 */ /* 0x0005e8000c101924 */
[----:B0-----:R-:W4:Y:S02]  /*0dc0*/  LD.E.64 R8, desc[UR36][R16.64] ;  /* 0x0000002410087980 */ /* 0x001f24000c101b00 */
[----:B----4-:R-:W-:-:S06]  /*0dd0*/  IMAD.WIDE.U32 R8, R3, 0x8, R8 ;  /* 0x0000000803087825 */ /* 0x010fcc00078e0008 */
[----:B------:R-:W4:Y:S02]  /*0de0*/  LD.E.64 R8, desc[UR36][R8.64] ;  /* 0x0000002408087980 */ /* 0x000f24000c101b00 */
[----:B----4-:R-:W-:-:S05]  /*0df0*/  IMAD.WIDE.U32 R10, R5, 0x8, R8 ;  /* 0x00000008050a7825 */ /* 0x010fca00078e0008 */
[----:B------:R0:W-:Y:S04]  /*0e00*/  ST.E desc[UR36][R10.64+0x8], R4 ;  /* 0x000008040a007985 */ /* 0x0001e8000c101924 */
[----:B-1----:R-:W4:Y:S02]  /*0e10*/  LD.E.64 R12, desc[UR36][R16.64] ;  /* 0x00000024100c7980 */ /* 0x002f24000c101b00 */
[----:B----4-:R-:W-:-:S06]  /*0e20*/  IMAD.WIDE.U32 R12, R3, 0x8, R12 ;  /* 0x00000008030c7825 */ /* 0x010fcc00078e000c */
[----:B------:R-:W4:Y:S02]  /*0e30*/  LD.E.64 R12, desc[UR36][R12.64] ;  /* 0x000000240c0c7980 */ /* 0x000f24000c101b00 */
[----:B----4-:R-:W-:-:S05]  /*0e40*/  IMAD.WIDE.U32 R14, R5, 0x8, R12 ;  /* 0x00000008050e7825 */ /* 0x010fca00078e000c */
[----:B------:R1:W-:Y:S04]  /*0e50*/  ST.E desc[UR36][R14.64+0x14], RZ ;  /* 0x000014ff0e007985 */ /* 0x0003e8000c101924 */
[----:B--2---:R-:W2:Y:S02]  /*0e60*/  LD.E.64 R6, desc[UR36][R16.64] ;  /* 0x0000002410067980 */ /* 0x004ea4000c101b00 */
[----:B--2---:R-:W-:-:S06]  /*0e70*/  IMAD.WIDE.U32 R6, R3, 0x8, R6 ;  /* 0x0000000803067825 */ /* 0x004fcc00078e0006 */
[----:B------:R-:W2:Y:S02]  /*0e80*/  LD.E.64 R6, desc[UR36][R6.64] ;  /* 0x0000002406067980 */ /* 0x000ea4000c101b00 */
[----:B--2---:R-:W-:-:S05]  /*0e90*/  IMAD.WIDE.U32 R8, R5, 0x8, R6 ;  /* 0x0000000805087825 */ /* 0x004fca00078e0006 */
[----:B------:R2:W-:Y:S04]  /*0ea0*/  ST.E desc[UR36][R8.64+0x10], R4 ;  /* 0x0000100408007985 */ /* 0x0005e8000c101924 */
[----:B0-----:R-:W4:Y:S02]  /*0eb0*/  LD.E.64 R10, desc[UR36][R16.64] ;  /* 0x00000024100a7980 */ /* 0x001f24000c101b00 */
[----:B----4-:R-:W-:-:S06]  /*0ec0*/  IMAD.WIDE.U32 R10, R3, 0x8, R10 ;  /* 0x00000008030a7825 */ /* 0x010fcc00078e000a */
[----:B------:R-:W4:Y:S02]  /*0ed0*/  LD.E.64 R10, desc[UR36][R10.64] ;  /* 0x000000240a0a7980 */ /* 0x000f24000c101b00 */
[----:B----4-:R-:W-:-:S05]  /*0ee0*/  IMAD.WIDE.U32 R12, R5, 0x8, R10 ;  /* 0x00000008050c7825 */ /* 0x010fca00078e000a */
[----:B------:R0:W-:Y:S04]  /*0ef0*/  ST.E desc[UR36][R12.64+0x1c], RZ ;  /* 0x00001cff0c007985 */ /* 0x0001e8000c101924 */
[----:B-1----:R-:W4:Y:S02]  /*0f00*/  LD.E.64 R14, desc[UR36][R16.64] ;  /* 0x00000024100e7980 */ /* 0x002f24000c101b00 */
[----:B----4-:R-:W-:-:S06]  /*0f10*/  IMAD.WIDE.U32 R14, R3, 0x8, R14 ;  /* 0x00000008030e7825 */ /* 0x010fcc00078e000e */
[----:B------:R-:W4:Y:S02]  /*0f20*/  LD.E.64 R14, desc[UR36][R14.64] ;  /* 0x000000240e0e7980 */ /* 0x000f24000c101b00 */
[----:B----4-:R-:W-:-:S05]  /*0f30*/  IMAD.WIDE.U32 R6, R5, 0x8, R14 ;  /* 0x0000000805067825 */ /* 0x010fca00078e000e */
[----:B------:R1:W-:Y:S04]  /*0f40*/  ST.E desc[UR36][R6.64+0x18], R4 ;  /* 0x0000180406007985 */ /* 0x0003e8000c101924 */
[----:B--2---:R-:W2:Y:S02]  /*0f50*/  LD.E.64 R8, desc[UR36][R16.64] ;  /* 0x0000002410087980 */ /* 0x004ea4000c101b00 */
        /* <DEDUP_REMOVED lines=34> */
[----:B0-----:R-:W2:Y:S02]  /*1180*/  LD.E.64 R6, desc[UR36][R16.64] ;  /* 0x0000002410067980 */ /* 0x001ea4000c101b00 */
[----:B--2---:R-:W-:-:S06]  /*1190*/  IMAD.WIDE.U32 R6, R3, 0x8, R6 ;  /* 0x0000000803067825 */ /* 0x004fcc00078e0006 */
[----:B------:R-:W2:Y:S02]  /*11a0*/  LD.E.64 R6, desc[UR36][R6.64] ;  /* 0x0000002406067980 */ /* 0x000ea4000c101b00 */
[----:B--2---:R-:W-:-:S04]  /*11b0*/  IMAD.WIDE.U32 R8, R5, 0x8, R6 ;  /* 0x0000000805087825 */ /* 0x004fc800078e0006 */
[----:B------:R-:W-:Y:S01]  /*11c0*/  VIADD R5, R5, 0x8 ;  /* 0x0000000805057836 */ /* 0x000fe20000000000 */
[----:B------:R1:W-:Y:S04]  /*11d0*/  ST.E desc[UR36][R8.64+0x38], R4 ;  /* 0x0000380408007985 */ /* 0x0003e8000c101924 */
[----:B------:R-:W-:-:S13]  /*11e0*/  ISETP.NE.AND P1, PT, R5, R2, PT ;  /* 0x000000020500720c */ /* 0x000fda0003f25270 */
[----:B-1----:R-:W-:Y:S05]  /*11f0*/  @P1 BRA `(.L_x_26) ;  /* 0xfffffff800b01947 */ /* 0x002fea000383ffff */
[----:B------:R-:W-:Y:S05]  /*1200*/  BSYNC.RECONVERGENT B1 ;  /* 0x0000000000017941 */ /* 0x000fea0003800200 */
.L_x_25:
[----:B------:R-:W-:-:S07]  /*1210*/  MOV R4, R2 ;  /* 0x0000000200047202 */ /* 0x000fce0000000f00 */
.L_x_24:
[----:B------:R-:W-:-:S13]  /*1220*/  ISETP.NE.AND P1, PT, R32, RZ, PT ;  /* 0x000000ff2000720c */ /* 0x000fda0003f25270 */
[----:B------:R-:W-:Y:S05]  /*1230*/  @!P1 BRA `(.L_x_27) ;  /* 0x0000000400489947 */ /* 0x000fea0003800000 */
[----:B------:R-:W-:Y:S01]  /*1240*/  ISETP.NE.AND P1, PT, R0, RZ, PT ;  /* 0x000000ff0000720c */ /* 0x000fe20003f25270 */
[----:B------:R-:W-:-:S12]  /*1250*/  @!P0 BRA `(.L_x_28) ;  /* 0x0000000000a88947 */ /* 0x000fd80003800000 */
        /* <DEDUP_REMOVED lines=39> */
[----:B----4-:R-:W-:-:S04]  /*14d0*/  IMAD.WIDE.U32 R6, R4, 0x8, R14 ;  /* 0x0000000804067825 */ /* 0x010fc800078e000e */
[----:B------:R-:W-:Y:S01]  /*14e0*/  VIADD R4, R4, 0x4 ;  /* 0x0000000404047836 */ /* 0x000fe20000000000 */
[----:B------:R2:W-:Y:S06]  /*14f0*/  ST.E desc[UR36][R6.64+0x18], R5 ;  /* 0x0000180506007985 */ /* 0x0005ec000c101924 */
.L_x_28:
[----:B------:R-:W-:Y:S05]  /*1500*/  @!P1 BRA `(.L_x_27) ;  /* 0x0000000000949947 */ /* 0x000fea0003800000 */
[----:B------:R-:W-:Y:S02]  /*1510*/  ISETP.NE.AND P1, PT, R0, 0x1, PT ;  /* 0x000000010000780c */ /* 0x000fe40003f25270 */
[----:B------:R-:W-:-:S11]  /*1520*/  LOP3.LUT P2, RZ, R29, 0x1, RZ, 0xc0, !PT ;  /* 0x000000011dff7812 */ /* 0x000fd6000784c0ff */
[----:B------:R-:W-:Y:S05]  /*1530*/  @!P1 BRA `(.L_x_29) ;  /* 0x0000000000589947 */ /* 0x000fea0003800000 */
[----:B--2---:R-:W2:Y:S02]  /*1540*/  LD.E.64 R6, desc[UR36][R16.64] ;  /* 0x0000002410067980 */ /* 0x004ea4000c101b00 */
[----:B--2---:R-:W-:-:S06]  /*1550*/  IMAD.WIDE.U32 R6, R3, 0x8, R6 ;  /* 0x0000000803067825 */ /* 0x004fcc00078e0006 */
[----:B------:R-:W2:Y:S02]  /*1560*/  LD.E.64 R6, desc[UR36][R6.64] ;  /* 0x0000002406067980 */ /* 0x000ea4000c101b00 */
[----:B--2---:R-:W-:-:S05]  /*1570*/  IMAD.WIDE.U32 R8, R4, 0x8, R6 ;  /* 0x0000000804087825 */ /* 0x004fca00078e0006 */
[----:B------:R0:W-:Y:S04]  /*1580*/  ST.E desc[UR36][R8.64+0x4], RZ ;  /* 0x000004ff08007985 */ /* 0x0001e8000c101924 */
[----:B------:R-:W2:Y:S02]  /*1590*/  LD.E.64 R10, desc[UR36][R16.64] ;  /* 0x00000024100a7980 */ /* 0x000ea4000c101b00 */
[----:B--2---:R-:W-:-:S06]  /*15a0*/  IMAD.WIDE.U32 R10, R3, 0x8, R10 ;  /* 0x00000008030a7825 */ /* 0x004fcc00078e000a */
[----:B------:R-:W2:Y:S01]  /*15b0*/  LD.E.64 R10, desc[UR36][R10.64] ;  /* 0x000000240a0a7980 */ /* 0x000ea2000c101b00 */
[----:B------:R-:W-:Y:S01]  /*15c0*/  MOV R5, 0xffffffff ;  /* 0xffffffff00057802 */ /* 0x000fe20000000f00 */
[----:B--2---:R-:W-:-:S05]  /*15d0*/  IMAD.WIDE.U32 R12, R4, 0x8, R10 ;  /* 0x00000008040c7825 */ /* 0x004fca00078e000a */
[----:B------:R1:W-:Y:S04]  /*15e0*/  ST.E desc[UR36][R12.64], R5 ;  /* 0x000000050c007985 */ /* 0x0003e8000c101924 */
[----:B------:R-:W2:Y:S02]  /*15f0*/  LD.E.64 R14, desc[UR36][R16.64] ;  /* 0x00000024100e7980 */ /* 0x000ea4000c101b00 */
        /* <DEDUP_REMOVED lines=9> */
[----:B------:R1:W-:Y:S06]  /*1690*/  ST.E desc[UR36][R10.64+0x8], R5 ;  /* 0x000008050a007985 */ /* 0x0003ec000c101924 */
.L_x_29:
[----:B------:R-:W-:Y:S05]  /*16a0*/  @!P2 BRA `(.L_x_27) ;  /* 0x00000000002ca947 */ /* 0x000fea0003800000 */
[----:B-12---:R-:W2:Y:S02]  /*16b0*/  LD.E.64 R6, desc[UR36][R16.64] ;  /* 0x0000002410067980 */ /* 0x006ea4000c101b00 */
        /* <DEDUP_REMOVED lines=9> */
[----:B------:R0:W-:Y:S02]  /*1750*/  ST.E desc[UR36][R4.64], R13 ;  /* 0x0000000d04007985 */ /* 0x0001e4000c101924 */
.L_x_27:
[----:B------:R-:W-:-:S04]  /*1760*/  IADD3 R3, PT, PT, R3, 0x1, RZ ;  /* 0x0000000103037810 */ /* 0x000fc80007ffe0ff */
[----:B------:R-:W-:-:S13]  /*1770*/  ISETP.NE.AND P1, PT, R3, R28, PT ;  /* 0x0000001c0300720c */ /* 0x000fda0003f25270 */
[----:B------:R-:W-:Y:S05]  /*1780*/  @P1 BRA `(.L_x_30) ;  /* 0xfffffff400381947 */ /* 0x000fea000383ffff */
[----:B------:R-:W-:Y:S05]  /*1790*/  BSYNC.RECONVERGENT B0 ;  /* 0x0000000000007941 */ /* 0x000fea0003800200 */
.L_x_23:
[----:B------:R-:W-:Y:S05]  /*17a0*/  BRA `(.L_x_31) ;  /* 0x0000000000047947 */ /* 0x000fea0003800000 */
.L_x_2:
[----:B------:R0:W-:Y:S02]  /*17b0*/  ST.E.64 desc[UR36][R16.64], R24 ;  /* 0x0000001810007985 */ /* 0x0001e4000c101b24 */
.L_x_31:
[----:B------:R-:W1:Y:S01]  /*17c0*/  LDC.64 R2, c[0x0][0x380] ;  /* 0x0000e000ff027b82 */ /* 0x000e620000000a00 */
[----:B0-2---:R-:W-:Y:S01]  /*17d0*/  IMAD.MOV.U32 R8, RZ, RZ, 0x30 ;  /* 0x00000030ff087424 */ /* 0x005fe200078e00ff */
[----:B------:R0:W-:Y:S04]  /*17e0*/  ST.E.64 desc[UR36][R16.64+0x10], RZ ;  /* 0x000010ff10007985 */ /* 0x0001e8000c101b24 */
[----:B------:R0:W-:Y:S04]  /*17f0*/  ST.E.U8 desc[UR36][R16.64+0x18], R8 ;  /* 0x0000180810007985 */ /* 0x0001e8000c101124 */
[----:B-1----:R-:W2:Y:S04]  /*1800*/  LDG.E.U16 R5, desc[UR36][R2.64+0x8] ;  /* 0x0000082402057981 */ /* 0x002ea8000c1e1500 */
[----:B--2---:R0:W-:Y:S04]  /*1810*/  ST.E.U16 desc[UR36][R16.64+0x8], R5 ;  /* 0x0000080510007985 */ /* 0x0041e8000c101524 */
[----:B------:R-:W2:Y:S04]  /*1820*/  LDG.E.U8 R7, desc[UR36][R2.64+0x18] ;  /* 0x0000182402077981 */ /* 0x000ea8000c1e1100 */
[----:B--2---:R0:W-:Y:S04]  /*1830*/  ST.E.U8 desc[UR36][R16.64+0x18], R7 ;  /* 0x0000180710007985 */ /* 0x0041e8000c101124 */
[----:B------:R-:W2:Y:S02]  /*1840*/  LDG.E.U16 R33, desc[UR36][R2.64+0x8] ;  /* 0x0000082402217981 */ /* 0x000ea4000c1e1500 */
[----:B--2---:R-:W-:-:S04]  /*1850*/  PRMT R0, R33, 0x9910, RZ ;  /* 0x0000991021007816 */ /* 0x004fc800000000ff */
[----:B------:R-:W-:-:S13]  /*1860*/  ISETP.GE.AND P0, PT, R0, 0x1, PT ;  /* 0x000000010000780c */ /* 0x000fda0003f06270 */
[----:B0-----:R-:W-:Y:S05]  /*1870*/  @!P0 BRA `(.L_x_32) ;  /* 0x0000000000a48947 */ /* 0x001fea0003800000 */
[----:B------:R-:W-:Y:S01]  /*1880*/  BSSY.RECONVERGENT B0, `(.L_x_32) ;  /* 0x0000028000007945 */ /* 0x000fe20003800200 */
[----:B------:R-:W-:-:S07]  /*1890*/  IMAD.MOV.U32 R0, RZ, RZ, RZ ;  /* 0x000000ffff007224 */ /* 0x000fce00078e00ff */
.L_x_36:
[----:B------:R-:W-:Y:S01]  /*18a0*/  PRMT R2, R33, 0x9910, RZ ;  /* 0x0000991021027816 */ /* 0x000fe200000000ff */
[----:B------:R-:W-:Y:S03]  /*18b0*/  BSSY.RECONVERGENT B1, `(.L_x_33) ;  /* 0x0000020000017945 */ /* 0x000fe60003800200 */
[----:B------:R-:W-:-:S13]  /*18c0*/  ISETP.GE.AND P0, PT, R2, 0x1, PT ;  /* 0x000000010200780c */ /* 0x000fda0003f06270 */
[----:B------:R-:W-:Y:S05]  /*18d0*/  @!P0 BRA `(.L_x_34) ;  /* 0x0000000000748947 */ /* 0x000fea0003800000 */
[----:B------:R-:W0:Y:S01]  /*18e0*/  LDC.64 R2, c[0x0][0x380] ;  /* 0x0000e000ff027b82 */ /* 0x000e220000000a00 */
[----:B------:R-:W-:Y:S01]  /*18f0*/  HFMA2 R4, -RZ, RZ, 0, 0 ;  /* 0x00000000ff047431 */ /* 0x000fe200000001ff */
[----:B------:R-:W-:Y:S06]  /*1900*/  BSSY.RECONVERGENT B2, `(.L_x_34) ;  /* 0x000001a000027945 */ /* 0x000fec0003800200 */
.L_x_35:
[----:B0-----:R-:W2:Y:S04]  /*1910*/  LDG.E.64 R6, desc[UR36][R2.64] ;  /* 0x0000002402067981 */ /* 0x001ea8000c1e1b00 */
[----:B------:R-:W4:Y:S01]  /*1920*/  LD.E.64 R8, desc[UR36][R16.64] ;  /* 0x0000002410087980 */ /* 0x000f22000c101b00 */
[----:B--2---:R-:W-:-:S06]  /*1930*/  IMAD.WIDE.U32 R6, R0, 0x8, R6 ;  /* 0x0000000800067825 */ /* 0x004fcc00078e0006 */
[----:B------:R-:W2:Y:S01]  /*1940*/  LD.E.64 R6, desc[UR36][R6.64] ;  /* 0x0000002406067980 */ /* 0x000ea2000c101b00 */
[----:B----4-:R-:W-:-:S06]  /*1950*/  IMAD.WIDE.U32 R10, R0, 0x8, R8 ;  /* 0x00000008000a7825 */ /* 0x010fcc00078e0008 */
[----:B------:R-:W4:Y:S01]  /*1960*/  LD.E.64 R10, desc[UR36][R10.64] ;  /* 0x000000240a0a7980 */ /* 0x000f22000c101b00 */
[----:B--2---:R-:W-:-:S05]  /*1970*/  IMAD.WIDE.U32 R8, R4, 0x8, R6 ;  /* 0x0000000804087825 */ /* 0x004fca00078e0006 */
[----:B------:R-:W2:Y:S01]  /*1980*/  LD.E R5, desc[UR36][R8.64+0x4] ;  /* 0x0000042408057980 */ /* 0x000ea2000c101900 */
[----:B----4-:R-:W-:-:S05]  /*1990*/  IMAD.WIDE.U32 R12, R4, 0x8, R10 ;  /* 0x00000008040c7825 */ /* 0x010fca00078e000a */
[----:B--2---:R0:W-:Y:S04]  /*19a0*/  ST.E desc[UR36][R12.64+0x4], R5 ;  /* 0x000004050c007985 */ /* 0x0041e8000c101924 */
[----:B------:R-:W2:Y:S04]  /*19b0*/  LDG.E.64 R14, desc[UR36][R2.64] ;  /* 0x00000024020e7981 */ /* 0x000ea8000c1e1b00 */
[----:B------:R-:W4:Y:S01]  /*19c0*/  LD.E.64 R20, desc[UR36][R16.64] ;  /* 0x0000002410147980 */ /* 0x000f22000c101b00 */
[----:B--2---:R-:W-:-:S06]  /*19d0*/  IMAD.WIDE.U32 R14, R0, 0x8, R14 ;  /* 0x00000008000e7825 */ /* 0x004fcc00078e000e */
[----:B------:R-:W2:Y:S01]  /*19e0*/  LD.E.64 R14, desc[UR36][R14.64] ;  /* 0x000000240e0e7980 */ /* 0x000ea2000c101b00 */
[----:B----4-:R-:W-:-:S06]  /*19f0*/  IMAD.WIDE.U32 R20, R0, 0x8, R20 ;  /* 0x0000000800147825 */ /* 0x010fcc00078e0014 */
[----:B------:R-:W4:Y:S01]  /*1a00*/  LD.E.64 R20, desc[UR36][R20.64] ;  /* 0x0000002414147980 */ /* 0x000f22000c101b00 */
[----:B--2---:R-:W-:-:S06]  /*1a10*/  IMAD.WIDE.U32 R6, R4, 0x8, R14 ;  /* 0x0000000804067825 */ /* 0x004fcc00078e000e */
[----:B------:R-:W2:Y:S01]  /*1a20*/  LD.E R7, desc[UR36][R6.64] ;  /* 0x0000002406077980 */ /* 0x000ea2000c101900 */
[----:B----4-:R-:W-:-:S05]  /*1a30*/  IMAD.WIDE.U32 R8, R4, 0x8, R20 ;  /* 0x0000000804087825 */ /* 0x010fca00078e0014 */
[----:B--2---:R1:W-:Y:S04]  /*1a40*/  ST.E desc[UR36][R8.64], R7 ;  /* 0x0000000708007985 */ /* 0x0043e8000c101924 */
[----:B------:R-:W0:Y:S01]  /*1a50*/  LDG.E.U16 R33, desc[UR36][R2.64+0x8] ;  /* 0x0000082402217981 */ /* 0x000e22000c1e1500 */
[----:B------:R-:W-:Y:S01]  /*1a60*/  VIADD R4, R4, 0x1 ;  /* 0x0000000104047836 */ /* 0x000fe20000000000 */
[----:B0-----:R-:W-:-:S04]  /*1a70*/  PRMT R5, R33, 0x9910, RZ ;  /* 0x0000991021057816 */ /* 0x001fc800000000ff */
[----:B------:R-:W-:-:S13]  /*1a80*/  ISETP.GE.AND P0, PT, R4, R5, PT ;  /* 0x000000050400720c */ /* 0x000fda0003f06270 */
[----:B-1----:R-:W-:Y:S05]  /*1a90*/  @!P0 BRA `(.L_x_35) ;  /* 0xfffffffc009c8947 */ /* 0x002fea000383ffff */
[----:B------:R-:W-:Y:S05]  /*1aa0*/  BSYNC.RECONVERGENT B2 ;  /* 0x0000000000027941 */ /* 0x000fea0003800200 */
.L_x_34:
[----:B------:R-:W-:Y:S05]  /*1ab0*/  BSYNC.RECONVERGENT B1 ;  /* 0x0000000000017941 */ /* 0x000fea0003800200 */
.L_x_33:
[----:B------:R-:W-:Y:S01]  /*1ac0*/  VIADD R0, R0, 0x1 ;  /* 0x0000000100007836 */ /* 0x000fe20000000000 */
[----:B------:R-:W-:-:S04]  /*1ad0*/  PRMT R3, R33, 0x9910, RZ ;  /* 0x0000991021037816 */ /* 0x000fc800000000ff */
[----:B------:R-:W-:-:S13]  /*1ae0*/  ISETP.GE.AND P0, PT, R0, R3, PT ;  /* 0x000000030000720c */ /* 0x000fda0003f06270 */
[----:B------:R-:W-:Y:S05]  /*1af0*/  @!P0 BRA `(.L_x_36) ;  /* 0xfffffffc00688947 */ /* 0x000fea000383ffff */
[----:B------:R-:W-:Y:S05]  /*1b00*/  BSYNC.RECONVERGENT B0 ;  /* 0x0000000000007941 */ /* 0x000fea0003800200 */
.L_x_32:
[----:B------:R-:W-:Y:S01]  /*1b10*/  MOV R2, 0x0 ;  /* 0x0000000000027802 */ /* 0x000fe20000000f00 */
[----:B------:R-:W-:Y:S01]  /*1b20*/  HFMA2 R4, -RZ, RZ, 0, 1.9073486328125e-06 ;  /* 0x00000020ff047431 */ /* 0x000fe200000001ff */
[----:B------:R-:W-:Y:S01]  /*1b30*/  PRMT R32, R33, 0x9910, RZ ;  /* 0x0000991021207816 */ /* 0x000fe200000000ff */
[----:B------:R-:W-:Y:S01]  /*1b40*/  IMAD.MOV.U32 R5, RZ, RZ, RZ ;  /* 0x000000ffff057224 */ /* 0x000fe200078e00ff */
[----:B------:R0:W1:Y:S06]  /*1b50*/  LDC.64 R6, c[0x4][R2] ;  /* 0x0100000002067b82 */ /* 0x00006c0000000a00 */
[----:B------:R-:W-:-:S07]  /*1b60*/  LEPC R20, `(.L_x_37) ;  /* 0x000000001014794e */ /* 0x000fce0000000000 */
[----:B01-3--:R-:W-:Y:S05]  /*1b70*/  CALL.ABS.NOINC R6 ;  /* 0x0000000006007343 */ /* 0x00bfea0003c00000 */
.L_x_37:
        /* <DEDUP_REMOVED lines=9> */
.L_x_38:
[----:B------:R-:W-:Y:S01]  /*1c10*/  PRMT R0, R33, 0x9910, RZ ;  /* 0x0000991021007816 */ /* 0x000fe200000000ff */
[----:B------:R-:W-:Y:S01]  /*1c20*/  BSSY.RECONVERGENT B6, `(.L_x_39) ;  /* 0x0000163000067945 */ /* 0x000fe20003800200 */
[----:B------:R-:W-:Y:S01]  /*1c30*/  MOV R24, R4 ;  /* 0x0000000400187202 */ /* 0x000fe20000000f00 */
[----:B------:R-:W-:Y:S01]  /*1c40*/  IMAD.MOV.U32 R25, RZ, RZ, R5 ;  /* 0x000000ffff197224 */ /* 0x000fe200078e0005 */
[----:B------:R-:W-:-:S13]  /*1c50*/  ISETP.GE.AND P0, PT, R0, 0x1, PT ;  /* 0x000000010000780c */ /* 0x000fda0003f06270 */
[----:B------:R-:W-:Y:S05]  /*1c60*/  @!P0 BRA `(.L_x_40) ;  /* 0x0000001400748947 */ /* 0x000fea0003800000 */
[----:B------:R-:W-:Y:S01]  /*1c70*/  LOP3.LUT R0, R33, 0xffff, RZ, 0xc0, !PT ;  /* 0x0000ffff21007812 */ /* 0x000fe200078ec0ff */
[----:B------:R-:W-:Y:S01]  /*1c80*/  BSSY.RECONVERGENT B7, `(.L_x_41) ;  /* 0x0000049000077945 */ /* 0x000fe20003800200 */
[----:B------:R-:W-:Y:S02]  /*1c90*/  IMAD.MOV.U32 R35, RZ, RZ, RZ ;  /* 0x000000ffff237224 */ /* 0x000fe400078e00ff */
[----:B------:R-:W-:-:S13]  /*1ca0*/  ISETP.GE.U32.AND P0, PT, R0, 0x8, PT ;  /* 0x000000080000780c */ /* 0x000fda0003f06070 */
[----:B------:R-:W-:Y:S05]  /*1cb0*/  @!P0 BRA `(.L_x_42) ;  /* 0x0000000400148947 */ /* 0x000fea0003800000 */
[----:B------:R-:W-:Y:S01]  /*1cc0*/  HFMA2 R34, -RZ, RZ, 0, 0 ;  /* 0x00000000ff227431 */ /* 0x000fe200000001ff */
[----:B------:R-:W-:-:S07]  /*1cd0*/  LOP3.LUT R35, R32, 0x7ff8, RZ, 0xc0, !PT ;  /* 0x00007ff820237812 */ /* 0x000fce00078ec0ff */
.L_x_51:
[----:B------:R-:W-:Y:S01]  /*1ce0*/  MOV R2, 0x0 ;  /* 0x0000000000027802 */ /* 0x000fe20000000f00 */
[----:B------:R-:W-:Y:S02]  /*1cf0*/  IMAD.MOV.U32 R4, RZ, RZ, R28 ;  /* 0x000000ffff047224 */ /* 0x000fe400078e001c */
[----:B------:R-:W-:Y:S01]  /*1d00*/  IMAD.MOV.U32 R5, RZ, RZ, R29 ;  /* 0x000000ffff057224 */ /* 0x000fe200078e001d */
[----:B------:R0:W1:Y:S06]  /*1d10*/  LDC.64 R6, c[0x4][R2] ;  /* 0x0100000002067b82 */ /* 0x00006c0000000a00 */
[----:B------:R-:W-:-:S07]  /*1d20*/  LEPC R20, `(.L_x_43) ;  /* 0x000000001014794e */ /* 0x000fce0000000000 */
[----:B01----:R-:W-:Y:S05]  /*1d30*/  CALL.ABS.NOINC R6 ;  /* 0x0000000006007343 */ /* 0x003fea0003c00000 */
.L_x_43:
        /* <DEDUP_REMOVED lines=9> */
.L_x_44:
        /* <DEDUP_REMOVED lines=8> */
.L_x_45:
        /* <DEDUP_REMOVED lines=8> */
.L_x_46:
        /* <DEDUP_REMOVED lines=8> */
.L_x_47:
        /* <DEDUP_REMOVED lines=8> */
.L_x_48:
        /* <DEDUP_REMOVED lines=8> */
.L_x_49:
        /* <DEDUP_REMOVED lines=8> */
.L_x_50:
[----:B------:R0:W-:Y:S01]  /*20d0*/  ST.E.64 desc[UR36][R22.64+0x38], R4 ;  /* 0x0000380416007985 */ /* 0x0001e2000c101b24 */
[----:B------:R-:W-:-:S05]  /*20e0*/  VIADD R34, R34, 0x8 ;  /* 0x0000000822227836 */ /* 0x000fca0000000000 */
[----:B------:R-:W-:-:S13]  /*20f0*/  ISETP.NE.AND P0, PT, R34, R35, PT ;  /* 0x000000232200720c */ /* 0x000fda0003f05270 */
[----:B0-----:R-:W-:Y:S05]  /*2100*/  @P0 BRA `(.L_x_51) ;  /* 0xfffffff800f40947 */ /* 0x001fea000383ffff */
.L_x_42:
[----:B------:R-:W-:Y:S05]  /*2110*/  BSYNC.RECONVERGENT B7 ;  /* 0x0000000000077941 */ /* 0x000fea0003800200 */
.L_x_41:
[----:B------:R-:W-:Y:S01]  /*2120*/  LOP3.LUT P0, R34, R33, 0x7, RZ, 0xc0, !PT ;  /* 0x0000000721227812 */ /* 0x000fe2000780c0ff */
[----:B------:R-:W-:-:S12]  /*2130*/  BSSY.RECONVERGENT B7, `(.L_x_52) ;  /* 0x000004b000077945 */ /* 0x000fd80003800200 */
[----:B------:R-:W-:Y:S05]  /*2140*/  @!P0 BRA `(.L_x_53) ;  /* 0x0000000400248947 */ /* 0x000fea0003800000 */
[----:B------:R-:W-:Y:S01]  /*2150*/  LOP3.LUT R0, R32, 0x7, RZ, 0xc0, !PT ;  /* 0x0000000720007812 */ /* 0x000fe200078ec0ff */
[----:B------:R-:W-:Y:S04]  /*2160*/  BSSY.RECONVERGENT B8, `(.L_x_54) ;  /* 0x0000025000087945 */ /* 0x000fe80003800200 */
        /* <DEDUP_REMOVED lines=9> */
.L_x_56:
        /* <DEDUP_REMOVED lines=9> */
.L_x_57:
        /* <DEDUP_REMOVED lines=8> */
.L_x_58:
        /* <DEDUP_REMOVED lines=8> */
.L_x_59:
[----:B------:R0:W-:Y:S01]  /*2390*/  ST.E.64 desc[UR36][R22.64+0x18], R4 ;  /* 0x0000180416007985 */ /* 0x0001e2000c101b24 */
[----:B------:R-:W-:-:S07]  /*23a0*/  VIADD R35, R35, 0x4 ;  /* 0x0000000423237836 */ /* 0x000fce0000000000 */
.L_x_55:
[----:B------:R-:W-:Y:S05]  /*23b0*/  BSYNC.RECONVERGENT B8 ;  /* 0x0000000000087941 */ /* 0x000fea0003800200 */
.L_x_54:
[----:B------:R-:W-:-:S13]  /*23c0*/  LOP3.LUT P0, R0, R33, 0x3, RZ, 0xc0, !PT ;  /* 0x0000000321007812 */ /* 0x000fda000780c0ff */
[----:B------:R-:W-:Y:S05]  /*23d0*/  @!P0 BRA `(.L_x_53) ;  /* 0x0000000000808947 */ /* 0x000fea0003800000 */
[----:B------:R-:W-:Y:S01]  /*23e0*/  ISETP.NE.AND P0, PT, R0, 0x1, PT ;  /* 0x000000010000780c */ /* 0x000fe20003f05270 */
[----:B------:R-:W-:-:S12]  /*23f0*/  BSSY.RECONVERGENT B8, `(.L_x_60) ;  /* 0x0000013000087945 */ /* 0x000fd80003800200 */
[----:B------:R-:W-:Y:S05]  /*2400*/  @!P0 BRA `(.L_x_61) ;  /* 0x0000000000448947 */ /* 0x000fea0003800000 */
[----:B------:R-:W-:Y:S01]  /*2410*/  MOV R2, 0x0 ;  /* 0x0000000000027802 */ /* 0x000fe20000000f00 */
[----:B0-----:R-:W-:Y:S01]  /*2420*/  IMAD.MOV.U32 R5, RZ, RZ, R29 ;  /* 0x000000ffff057224 */ /* 0x001fe200078e001d */
[----:B------:R-:W-:Y:S02]  /*2430*/  MOV R4, R28 ;  /* 0x0000001c00047202 */ /* 0x000fe40000000f00 */
[----:B------:R0:W1:Y:S05]  /*2440*/  LDC.64 R6, c[0x4][R2] ;  /* 0x0100000002067b82 */ /* 0x00006a0000000a00 */
[----:B------:R-:W-:-:S07]  /*2450*/  LEPC R20, `(.L_x_62) ;  /* 0x000000001014794e */ /* 0x000fce0000000000 */
[----:B01----:R-:W-:Y:S05]  /*2460*/  CALL.ABS.NOINC R6 ;  /* 0x0000000006007343 */ /* 0x003fea0003c00000 */
.L_x_62:
        /* <DEDUP_REMOVED lines=9> */
.L_x_63:
[----:B------:R1:W-:Y:S01]  /*2500*/  ST.E.64 desc[UR36][R22.64+0x8], R4 ;  /* 0x0000080416007985 */ /* 0x0003e2000c101b24 */
[----:B------:R-:W-:-:S07]  /*2510*/  IADD3 R35, PT, PT, R35, 0x2, RZ ;  /* 0x0000000223237810 */ /* 0x000fce0007ffe0ff */
.L_x_61:
[----:B------:R-:W-:Y:S05]  /*2520*/  BSYNC.RECONVERGENT B8 ;  /* 0x0000000000087941 */ /* 0x000fea0003800200 */
.L_x_60:
        /* <DEDUP_REMOVED lines=9> */
.L_x_64:
[----:B------:R-:W-:-:S05]  /*25c0*/  IMAD.WIDE.U32 R2, R35, 0x8, R24 ;  /* 0x0000000823027825 */ /* 0x000fca00078e0018 */
[----:B------:R2:W-:Y:S02]  /*25d0*/  ST.E.64 desc[UR36][R2.64], R4 ;  /* 0x0000000402007985 */ /* 0x0005e4000c101b24 */
.L_x_53:
[----:B------:R-:W-:Y:S05]  /*25e0*/  BSYNC.RECONVERGENT B7 ;  /* 0x0000000000077941 */ /* 0x000fea0003800200 */
.L_x_52:
        /* <DEDUP_REMOVED lines=8> */
.L_x_76:
[----:B01----:R-:W-:Y:S01]  /*2670*/  LOP3.LUT R4, R33, 0xffff, RZ, 0xc0, !PT ;  /* 0x0000ffff21047812 */ /* 0x003fe200078ec0ff */
[----:B------:R-:W-:Y:S03]  /*2680*/  BSSY.RECONVERGENT B1, `(.L_x_66) ;  /* 0x000005c000017945 */ /* 0x000fe60003800200 */
[----:B------:R-:W-:Y:S01]  /*2690*/  ISETP.GE.U32.AND P1, PT, R4, 0x8, PT ;  /* 0x000000080400780c */ /* 0x000fe20003f26070 */
[----:B------:R-:W-:-:S12]  /*26a0*/  IMAD.MOV.U32 R4, RZ, RZ, RZ ;  /* 0x000000ffff047224 */ /* 0x000fd800078e00ff */
[----:B--2---:R-:W-:Y:S05]  /*26b0*/  @!P1 BRA `(.L_x_67) ;  /* 0x0000000400609947 */ /* 0x004fea0003800000 */
[----:B------:R-:W-:Y:S01]  /*26c0*/  HFMA2 R5, -RZ, RZ, 0, 0 ;  /* 0x00000000ff057431 */ /* 0x000fe200000001ff */
[----:B------:R-:W-:Y:S06]  /*26d0*/  BSSY.RECONVERGENT B2, `(.L_x_68) ;  /* 0x0000055000027945 */ /* 0x000fec0003800200 */
.L_x_69:
        /* <DEDUP_REMOVED lines=85> */
.L_x_68:
[----:B------:R-:W-:-:S07]  /*2c30*/  MOV R4, R2 ;  /* 0x0000000200047202 */ /* 0x000fce0000000f00 */
.L_x_67:
[----:B------:R-:W-:Y:S05]  /*2c40*/  BSYNC.RECONVERGENT B1 ;  /* 0x0000000000017941 */ /* 0x000fea0003800200 */
.L_x_66:
[----:B------:R-:W-:Y:S01]  /*2c50*/  ISETP.NE.AND P1, PT, R34, RZ, PT ;  /* 0x000000ff2200720c */ /* 0x000fe20003f25270 */
[----:B------:R-:W-:-:S12]  /*2c60*/  BSSY.RECONVERGENT B1, `(.L_x_70) ;  /* 0x0000058000017945 */ /* 0x000fd80003800200 */
[----:B------:R-:W-:Y:S05]  /*2c70*/  @!P1 BRA `(.L_x_71) ;  /* 0x0000000400589947 */ /* 0x000fea0003800000 */
[----:B------:R-:W-:Y:S01]  /*2c80*/  BSSY.RECONVERGENT B2, `(.L_x_72) ;  /* 0x000002d000027945 */ /* 0x000fe20003800200 */
[----:B------:R-:W-:-:S03]  /*2c90*/  ISETP.NE.AND P1, PT, R0, RZ, PT ;  /* 0x000000ff0000720c */ /* 0x000fc60003f25270 */
[----:B------:R-:W-:Y:S10]  /*2ca0*/  @!P0 BRA `(.L_x_73) ;  /* 0x0000000000a88947 */ /* 0x000ff40003800000 */
        /* <DEDUP_REMOVED lines=42> */
.L_x_73:
[----:B------:R-:W-:Y:S05]  /*2f50*/  BSYNC.RECONVERGENT B2 ;  /* 0x0000000000027941 */ /* 0x000fea0003800200 */
.L_x_72:
[----:B------:R-:W-:Y:S05]  /*2f60*/  @!P1 BRA `(.L_x_71) ;  /* 0x00000000009c9947 */ /* 0x000fea0003800000 */
[----:B------:R-:W-:Y:S01]  /*2f70*/  ISETP.NE.AND P1, PT, R0, 0x1, PT ;  /* 0x000000010000780c */ /* 0x000fe20003f25270 */
[----:B------:R-:W-:Y:S01]  /*2f80*/  BSSY.RECONVERGENT B2, `(.L_x_74) ;  /* 0x0000019000027945 */ /* 0x000fe20003800200 */
        /* <DEDUP_REMOVED lines=24> */
.L_x_75:
[----:B------:R-:W-:Y:S05]  /*3110*/  BSYNC.RECONVERGENT B2 ;  /* 0x0000000000027941 */ /* 0x000fea0003800200 */
.L_x_74:
        /* <DEDUP_REMOVED lines=12> */
.L_x_71:
[----:B------:R-:W-:Y:S05]  /*31e0*/  BSYNC.RECONVERGENT B1 ;  /* 0x0000000000017941 */ /* 0x000fea0003800200 */
.L_x_70:
[----:B------:R-:W-:-:S04]  /*31f0*/  IADD3 R3, PT, PT, R3, 0x1, RZ ;  /* 0x0000000103037810 */ /* 0x000fc80007ffe0ff */
[----:B------:R-:W-:-:S13]  /*3200*/  ISETP.NE.AND P1, PT, R3, R32, PT ;  /* 0x000000200300720c */ /* 0x000fda0003f25270 */
[----:B------:R-:W-:Y:S05]  /*3210*/  @P1 BRA `(.L_x_76) ;  /* 0xfffffff400141947 */ /* 0x000fea000383ffff */
[----:B------:R-:W-:Y:S05]  /*3220*/  BSYNC.RECONVERGENT B0 ;  /* 0x0000000000007941 */ /* 0x000fea0003800200 */
.L_x_65:
[----:B------:R-:W-:Y:S05]  /*3230*/  BRA `(.L_x_77) ;  /* 0x0000000000047947 */ /* 0x000fea0003800000 */
.L_x_40:
[----:B------:R4:W-:Y:S02]  /*3240*/  ST.E.64 desc[UR36][R26.64], R24 ;  /* 0x000000181a007985 */ /* 0x0009e4000c101b24 */
.L_x_77:
[----:B------:R-:W-:Y:S05]  /*3250*/  BSYNC.RECONVERGENT B6 ;  /* 0x0000000000067941 */ /* 0x000fea0003800200 */
.L_x_39:
[----:B-12---:R-:W1:Y:S01]  /*3260*/  LDC.64 R6, c[0x0][0x390] ;  /* 0x0000e400ff067b82 */ /* 0x006e620000000a00 */
[----:B0-----:R-:W-:Y:S01]  /*3270*/  IMAD.MOV.U32 R13, RZ, RZ, 0x30 ;  /* 0x00000030ff0d7424 */ /* 0x001fe200078e00ff */
[----:B------:R0:W-:Y:S01]  /*3280*/  ST.E.64 desc[UR36][R26.64+0x10], RZ ;  /* 0x000010ff1a007985 */ /* 0x0001e2000c101b24 */
[----:B------:R-:W-:Y:S01]  /*3290*/  HFMA2 R38, -RZ, RZ, 0, 0 ;  /* 0x00000000ff267431 */ /* 0x000fe200000001ff */
[----:B------:R-:W-:Y:S01]  /*32a0*/  BSSY.RECONVERGENT B6, `(.L_x_78) ;  /* 0x0000545000067945 */ /* 0x000fe20003800200 */
[----:B------:R-:W-:Y:S01]  /*32b0*/  IMAD.MOV.U32 R2, RZ, RZ, RZ ;  /* 0x000000ffff027224 */ /* 0x000fe200078e00ff */
[----:B------:R0:W-:Y:S02]  /*32c0*/  ST.E.U8 desc[UR36][R26.64+0x18], R13 ;  /* 0x0000180d1a007985 */ /* 0x0001e4000c101124 */
[----:B------:R-:W2:Y:S02]  /*32d0*/  LDC.64 R4, c[0x0][0x388] ;  /* 0x0000e200ff047b82 */ /* 0x000ea40000000a00 */
[----:B-1----:R0:W-:Y:S04]  /*32e0*/  STG.E.64 desc[UR36][R6.64+0x18], R26 ;  /* 0x0000181a06007986 */ /* 0x0021e8000c101b24 */
[----:B--2---:R0:W-:Y:S02]  /*32f0*/  STG.E.64 desc[UR36][R6.64+0x20], R4 ;  /* 0x0000200406007986 */ /* 0x0041e4000c101b24 */
.L_x_272:
[----:B0-2---:R-:W2:Y:S04]  /*3300*/  LD.E.64 R4, desc[UR36][R18.64+0x18] ;  /* 0x0000182412047980 */ /* 0x005ea8000c101b00 */
[----:B--2---:R-:W2:Y:S04]  /*3310*/  LD.E.U16 R3, desc[UR36][R4.64+0x8] ;  /* 0x0000082404037980 */ /* 0x004ea8000c101500 */
[----:B--2---:R0:W-:Y:S04]  /*3320*/  ST.E.U16 desc[UR36][R16.64+0x8], R3 ;  /* 0x0000080310007985 */ /* 0x0041e8000c101524 */
[----:B-1-3--:R-:W2:Y:S04]  /*3330*/  LD.E.U8 R7, desc[UR36][R4.64+0x18] ;  /* 0x0000182404077980 */ /* 0x00aea8000c101100 */
[----:B--2---:R0:W-:Y:S04]  /*3340*/  ST.E.U8 desc[UR36][R16.64+0x18], R7 ;  /* 0x0000180710007985 */ /* 0x0041e8000c101124 */
[----:B------:R-:W2:Y:S01]  /*3350*/  LD.E.U16 R0, desc[UR36][R4.64+0x8] ;  /* 0x0000082404007980 */ /* 0x000ea2000c101500 */
[----:B------:R-:W-:Y:S01]  /*3360*/  BSSY.RECONVERGENT B0, `(.L_x_79) ;  /* 0x0000033000007945 */ /* 0x000fe20003800200 */
[----:B--2---:R-:W-:-:S04]  /*3370*/  PRMT R6, R0, 0x9910, RZ ;  /* 0x0000991000067816 */ /* 0x004fc800000000ff */
[----:B------:R-:W-:-:S13]  /*3380*/  ISETP.GE.AND P0, PT, R6, 0x1, PT ;  /* 0x000000010600780c */ /* 0x000fda0003f06270 */
[----:B0----5:R-:W-:Y:S05]  /*3390*/  @!P0 BRA `(.L_x_80) ;  /* 0x0000000000bc8947 */ /* 0x021fea0003800000 */
[----:B------:R-:W-:Y:S01]  /*33a0*/  PRMT R3, R0, 0x7610, R3 ;  /* 0x0000761000037816 */ /* 0x000fe20000000003 */
[----:B------:R-:W-:-:S07]  /*33b0*/  IMAD.MOV.U32 R0, RZ, RZ, RZ ;  /* 0x000000ffff007224 */ /* 0x000fce00078e00ff */
.L_x_85:
[----:B------:R-:W-:Y:S01]  /*33c0*/  PRMT R6, R3, 0x9910, RZ ;  /* 0x0000991003067816 */ /* 0x000fe200000000ff */
[----:B------:R-:W-:Y:S03]  /*33d0*/  BSSY.RECONVERGENT B1, `(.L_x_81) ;  /* 0x0000027000017945 */ /* 0x000fe60003800200 */
[----:B------:R-:W-:-:S13]  /*33e0*/  ISETP.GE.AND P0, PT, R6, 0x1, PT ;  /* 0x000000010600780c */ /* 0x000fda0003f06270 */
[----:B------:R-:W-:Y:S05]  /*33f0*/  @!P0 BRA `(.L_x_82) ;  /* 0x0000000000908947 */ /* 0x000fea0003800000 */
[----:B------:R-:W-:Y:S01]  /*3400*/  BSSY.RECONVERGENT B2, `(.L_x_83) ;  /* 0x0000022000027945 */ /* 0x000fe20003800200 */
[----:B------:R-:W-:Y:S01]  /*3410*/  IMAD.MOV.U32 R3, RZ, RZ, RZ ;  /* 0x000000ffff037224 */ /* 0x000fe200078e00ff */
[----:B------:R-:W-:-:S07]  /*3420*/  CS2R R6, SRZ ;  /* 0x0000000000067805 */ /* 0x000fce000001ff00 */
.L_x_84:
[----:B------:R-:W2:Y:S04]  /*3430*/  LD.E.64 R8, desc[UR36][R4.64] ;  /* 0x0000002404087980 */ /* 0x000ea8000c101b00 */
[----:B------:R-:W5:Y:S01]  /*3440*/  LD.E.64 R10, desc[UR36][R16.64] ;  /* 0x00000024100a7980 */ /* 0x000f62000c101b00 */
[----:B--2---:R-:W-:-:S06]  /*3450*/  IMAD.WIDE.U32 R8, R0, 0x8, R8 ;  /* 0x0000000800087825 */ /* 0x004fcc00078e0008 */
[----:B------:R-:W2:Y:S01]  /*3460*/  LD.E.64 R8, desc[UR36][R8.64] ;  /* 0x0000002408087980 */ /* 0x000ea2000c101b00 */
[----:B-----5:R-:W-:-:S06]  /*3470*/  IMAD.WIDE.U32 R10, R0, 0x8, R10 ;  /* 0x00000008000a7825 */ /* 0x020fcc00078e000a */
[----:B------:R-:W5:Y:S01]  /*3480*/  LD.E.64 R10, desc[UR36][R10.64] ;  /* 0x000000240a0a7980 */ /* 0x000f62000c101b00 */
[----:B--2---:R-:W-:-:S04]  /*3490*/  IADD3 R20, P0, PT, R8, R6, RZ ;  /* 0x0000000608147210 */ /* 0x004fc80007f1e0ff */
[----:B------:R-:W-:-:S06]  /*34a0*/  IADD3.X R21, PT, PT, R9, R7, RZ, P0, !PT ;  /* 0x0000000709157210 */ /* 0x000fcc00007fe4ff */
[----:B------:R-:W2:Y:S01]  /*34b0*/  LD.E R21, desc[UR36][R20.64+0x4] ;  /* 0x0000042414157980 */ /* 0x000ea2000c101900 */
[----:B-----5:R-:W-:-:S05]  /*34c0*/  IADD3 R22, P0, PT, R10, R6, RZ ;  /* 0x000000060a167210 */ /* 0x020fca0007f1e0ff */
[----:B------:R-:W-:-:S05]  /*34d0*/  IMAD.X R23, R11, 0x1, R7, P0 ;  /* 0x000000010b177824 */ /* 0x000fca00000e0607 */
[----:B--2---:R0:W-:Y:S04]  /*34e0*/  ST.E desc[UR36][R22.64+0x4], R21 ;  /* 0x0000041516007985 */ /* 0x0041e8000c101924 */
[----:B------:R-:W2:Y:S04]  /*34f0*/  LD.E.64 R12, desc[UR36][R4.64] ;  /* 0x00000024040c7980 */ /* 0x000ea8000c101b00 */
[----:B------:R-:W5:Y:S01]  /*3500*/  LD.E.64 R14, desc[UR36][R16.64] ;  /* 0x00000024100e7980 */ /* 0x000f62000c101b00 */
[----:B--2---:R-:W-:-:S06]  /*3510*/  IMAD.WIDE.U32 R12, R0, 0x8, R12 ;  /* 0x00000008000c7825 */ /* 0x004fcc00078e000c */
[----:B------:R-:W2:Y:S01]  /*3520*/  LD.E.64 R12, desc[UR36][R12.64] ;  /* 0x000000240c0c7980 */ /* 0x000ea2000c101b00 */
[----:B-----5:R-:W-:-:S06]  /*3530*/  IMAD.WIDE.U32 R14, R0, 0x8, R14 ;  /* 0x00000008000e7825 */ /* 0x020fcc00078e000e */
[----:B------:R-:W5:Y:S01]  /*3540*/  LD.E.64 R14, desc[UR36][R14.64] ;  /* 0x000000240e0e7980 */ /* 0x000f62000c101b00 */
[----:B--2---:R-:W-:-:S05]  /*3550*/  IADD3 R8, P0, PT, R12, R6, RZ ;  /* 0x000000060c087210 */ /* 0x004fca0007f1e0ff */
[----:B------:R-:W-:-:S06]  /*3560*/  IMAD.X R9, R13, 0x1, R7, P0 ;  /* 0x000000010d097824 */ /* 0x000fcc00000e0607 */
[----:B------:R-:W2:Y:S01]  /*3570*/  LD.E R9, desc[UR36][R8.64] ;  /* 0x0000002408097980 */ /* 0x000ea2000c101900 */
[----:B-----5:R-:W-:-:S04]  /*3580*/  IADD3 R10, P0, PT, R14, R6, RZ ;  /* 0x000000060e0a7210 */ /* 0x020fc80007f1e0ff */
[----:B------:R-:W-:-:S05]  /*3590*/  IADD3.X R11, PT, PT, R15, R7, RZ, P0, !PT ;  /* 0x000000070f0b7210 */ /* 0x000fca00007fe4ff */
[----:B--2---:R0:W-:Y:S04]  /*35a0*/  ST.E desc[UR36][R10.64], R9 ;  /* 0x000000090a007985 */ /* 0x0041e8000c101924 */
[----:B------:R-:W2:Y:S01]  /*35b0*/  LD.E.U16 R20, desc[UR36][R4.64+0x8] ;  /* 0x0000082404147980 */ /* 0x000ea2000c101500 */
[----:B------:R-:W-:Y:S01]  /*35c0*/  VIADD R3, R3, 0x1 ;  /* 0x0000000103037836 */ /* 0x000fe20000000000 */
[----:B------:R-:W-:-:S05]  /*35d0*/  IADD3 R6, P1, PT, R6, 0x8, RZ ;  /* 0x0000000806067810 */ /* 0x000fca0007f3e0ff */
[----:B------:R-:W-:Y:S01]  /*35e0*/  IMAD.X R7, RZ, RZ, R7, P1 ;  /* 0x000000ffff077224 */ /* 0x000fe200008e0607 */
[----:B--2---:R-:W-:-:S04]  /*35f0*/  PRMT R12, R20, 0x9910, RZ ;  /* 0x00009910140c7816 */ /* 0x004fc800000000ff */
[----:B------:R-:W-:-:S13]  /*3600*/  ISETP.GE.AND P0, PT, R3, R12, PT ;  /* 0x0000000c0300720c */ /* 0x000fda0003f06270 */
[----:B0-----:R-:W-:Y:S05]  /*3610*/  @!P0 BRA `(.L_x_84) ;  /* 0xfffffffc00848947 */ /* 0x001fea000383ffff */
[----:B------:R-:W-:Y:S05]  /*3620*/  BSYNC.RECONVERGENT B2 ;  /* 0x0000000000027941 */ /* 0x000fea0003800200 */
.L_x_83:
[----:B------:R-:W-:-:S07]  /*3630*/  PRMT R3, R20, 0x7610, R3 ;  /* 0x0000761014037816 */ /* 0x000fce0000000003 */
.L_x_82:
[----:B------:R-:W-:Y:S05]  /*3640*/  BSYNC.RECONVERGENT B1 ;  /* 0x0000000000017941 */ /* 0x000fea0003800200 */
.L_x_81:
[----:B------:R-:W-:Y:S02]  /*3650*/  PRMT R7, R3, 0x9910, RZ ;  /* 0x0000991003077816 */ /* 0x000fe400000000ff */
[----:B------:R-:W-:-:S04]  /*3660*/  IADD3 R0, PT, PT, R0, 0x1, RZ ;  /* 0x0000000100007810 */ /* 0x000fc80007ffe0ff */
[----:B------:R-:W-:-:S13]  /*3670*/  ISETP.GE.AND P0, PT, R0, R7, PT ;  /* 0x000000070000720c */ /* 0x000fda0003f06270 */
[----:B------:R-:W-:Y:S05]  /*3680*/  @!P0 BRA `(.L_x_85) ;  /* 0xfffffffc004c8947 */ /* 0x000fea000383ffff */
.L_x_80:
[----:B------:R-:W-:Y:S05]  /*3690*/  BSYNC.RECONVERGENT B0 ;  /* 0x0000000000007941 */ /* 0x000fea0003800200 */
.L_x_79:
[----:B---34-:R-:W2:Y:S04]  /*36a0*/  LD.E R25, desc[UR36][R18.64] ;  /* 0x0000002412197980 */ /* 0x018ea8000c101900 */
[----:B------:R-:W2:Y:S04]  /*36b0*/  LD.E.64 R4, desc[UR36][R16.64] ;  /* 0x0000002410047980 */ /* 0x000ea8000c101b00 */
[----:B------:R-:W3:Y:S04]  /*36c0*/  LD.E R27, desc[UR36][R18.64+0x8] ;  /* 0x00000824121b7980 */ /* 0x000ee8000c101900 */
[----:B------:R-:W4:Y:S01]  /*36d0*/  LD.E.64 R22, desc[UR36][R18.64+0x20] ;  /* 0x0000202412167980 */ /* 0x000f22000c101b00 */
[----:B--2---:R-:W-:-:S06]  /*36e0*/  IMAD.WIDE R4, R25, 0x8, R4 ;  /* 0x0000000819047825 */ /* 0x004fcc00078e0204 */
[----:B------:R-:W3:Y:S04]  /*36f0*/  LD.E.64 R4, desc[UR36][R4.64] ;  /* 0x0000002404047980 */ /* 0x000ee8000c101b00 */
[----:B----4-:R-:W2:Y:S01]  /*3700*/  LD.E R11, desc[UR36][R22.64+0xc] ;  /* 0x00000c24160b7980 */ /* 0x010ea2000c101900 */
[----:B---3--:R-:W-:-:S05]  /*3710*/  IMAD.WIDE R6, R27, 0x8, R4 ;  /* 0x000000081b067825 */ /* 0x008fca00078e0204 */
[----:B------:R-:W2:Y:S01]  /*3720*/  LD.E R0, desc[UR36][R6.64] ;  /* 0x0000002406007980 */ /* 0x000ea2000c101900 */
[----:B------:R-:W-:Y:S01]  /*3730*/  IADD3 R8, P2, PT, R22, 0xc, RZ ;  /* 0x0000000c16087810 */ /* 0x000fe20007f5e0ff */
[----:B------:R-:W-:Y:S01]  /*3740*/  BSSY.RECONVERGENT B0, `(.L_x_86) ;  /* 0x0000318000007945 */ /* 0x000fe20003800200 */
[----:B------:R-:W-:-:S03]  /*3750*/  PLOP3.LUT P0, PT, PT, PT, PT, 0x8, 0x80 ;  /* 0x000000000080781c */ /* 0x000fc60003f0e170 */
[----:B------:R-:W-:Y:S01]  /*3760*/  IMAD.X R9, RZ, RZ, R23, P2 ;  /* 0x000000ffff097224 */ /* 0x000fe200010e0617 */
[C---:B--2---:R-:W-:Y:S02]  /*3770*/  ISETP.NE.AND P1, PT, R0.reuse, R11, PT ;  /* 0x0000000b0000720c */ /* 0x044fe40003f25270 */
[----:B------:R-:W-:-:S13]  /*3780*/  ISETP.GT.AND P3, PT, R0, -0x1, PT ;  /* 0xffffffff0000780c */ /* 0x000fda0003f64270 */
[----:B------:R-:W-:Y:S05]  /*3790*/  @P1 BRA P3, `(.L_x_87) ;  /* 0x0000003000481947 */ /* 0x000fea0001800000 */
[----:B------:R-:W-:Y:S01]  /*37a0*/  ISETP.GE.AND P1, PT, R11, 0x1, PT ;  /* 0x000000010b00780c */ /* 0x000fe20003f26270 */
[----:B------:R-:W-:Y:S01]  /*37b0*/  BSSY.RECONVERGENT B1, `(.L_x_88) ;  /* 0x000003e000017945 */ /* 0x000fe20003800200 */
[----:B------:R-:W-:-:S11]  /*37c0*/  IMAD.MOV.U32 R0, RZ, RZ, 0x1 ;  /* 0x00000001ff007424 */ /* 0x000fd600078e00ff */
[----:B------:R-:W-:Y:S05]  /*37d0*/  @!P1 BRA `(.L_x_89) ;  /* 0x0000000000ec9947 */ /* 0x000fea0003800000 */
[C---:B------:R-:W-:Y:S01]  /*37e0*/  ISETP.GE.U32.AND P1, PT, R11.reuse, 0x4, PT ;  /* 0x000000040b00780c */ /* 0x040fe20003f26070 */
[----:B------:R-:W-:Y:S01]  /*37f0*/  BSSY.RECONVERGENT B2, `(.L_x_90) ;  /* 0x000002e000027945 */ /* 0x000fe20003800200 */
[----:B------:R-:W-:Y:S01]  /*3800*/  HFMA2 R3, -RZ, RZ, 0, 1.1920928955078125e-07 ;  /* 0x00000002ff037431 */ /* 0x000fe200000001ff */
[----:B------:R-:W-:-:S10]  /*3810*/  LOP3.LUT R13, R11, 0x3, RZ, 0xc0, !PT ;  /* 0x000000030b0d7812 */ /* 0x000fd400078ec0ff */
[----:B------:R-:W-:Y:S05]  /*3820*/  @!P1 BRA `(.L_x_91) ;  /* 0x0000000000a89947 */ /* 0x000fea0003800000 */
[----:B------:R-:W-:Y:S01]  /*3830*/  LOP3.LUT R10, R11, 0x7ffffffc, RZ, 0xc0, !PT ;  /* 0x7ffffffc0b0a7812 */ /* 0x000fe200078ec0ff */
[----:B------:R-:W-:Y:S04]  /*3840*/  BSSY.RECONVERGENT B3, `(.L_x_92) ;  /* 0x0000027000037945 */ /* 0x000fe80003800200 */
[----:B------:R-:W-:Y:S01]  /*3850*/  BSSY.RELIABLE B4, `(.L_x_93) ;  /* 0x000001e000047945 */ /* 0x000fe20003800100 */
[----:B------:R-:W-:Y:S01]  /*3860*/  IMAD.MOV.U32 R3, RZ, RZ, RZ ;  /* 0x000000ffff037224 */ /* 0x000fe200078e00ff */
[----:B------:R-:W-:Y:S01]  /*3870*/  ISETP.GT.AND P1, PT, R10, RZ, PT ;  /* 0x000000ff0a00720c */ /* 0x000fe20003f24270 */
[----:B------:R-:W-:-:S12]  /*3880*/  IMAD.MOV.U32 R0, RZ, RZ, 0x1 ;  /* 0x00000001ff007424 */ /* 0x000fd800078e00ff */
[----:B------:R-:W-:Y:S05]  /*3890*/  @!P1 BRA `(.L_x_94) ;  /* 0x0000000000649947 */ /* 0x000fea0003800000 */
[----:B------:R-:W-:Y:S01]  /*38a0*/  IADD3 R4, PT, PT, R10, -R3, RZ ;  /* 0x800000030a047210 */ /* 0x000fe20007ffe0ff */
[----:B------:R-:W-:Y:S01]  /*38b0*/  BSSY.RECONVERGENT B5, `(.L_x_95) ;  /* 0x000000e000057945 */ /* 0x000fe20003800200 */
[----:B------:R-:W-:Y:S02]  /*38c0*/  PLOP3.LUT P1, PT, PT, PT, PT, 0x80, 0x8 ;  /* 0x000000000008781c */ /* 0x000fe40003f2f070 */
[----:B------:R-:W-:-:S13]  /*38d0*/  ISETP.GT.AND P2, PT, R4, 0xc, PT ;  /* 0x0000000c0400780c */ /* 0x000fda0003f44270 */
[----:B------:R-:W-:Y:S05]  /*38e0*/  @!P2 BRA `(.L_x_96) ;  /* 0x000000000028a947 */ /* 0x000fea0003800000 */
[----:B------:R-:W-:Y:S01]  /*38f0*/  BSSY.RECONVERGENT B7, `(.L_x_97) ;  /* 0x0000008000077945 */ /* 0x000fe20003800200 */
[----:B------:R-:W-:Y:S01]  /*3900*/  PLOP3.LUT P1, PT, PT, PT, PT, 0x8, 0x80 ;  /* 0x000000000080781c */ /* 0x000fe20003f2e170 */
[----:B------:R-:W-:-:S12]  /*3910*/  VIADD R12, R10, 0xfffffff4 ;  /* 0xfffffff40a0c7836 */ /* 0x000fd80000000000 */
.L_x_98:
[----:B------:R-:W-:Y:S01]  /*3920*/  VIADD R3, R3, 0x10 ;  /* 0x0000001003037836 */ /* 0x000fe20000000000 */
[----:B------:R-:W-:Y:S01]  /*3930*/  MOV R4, R0 ;  /* 0x0000000000047202 */ /* 0x000fe20000000f00 */
[----:B------:R-:W-:-:S03]  /*3940*/  IMAD.U32 R0, R0, 0x10000, RZ ;  /* 0x0001000000007824 */ /* 0x000fc600078e00ff */
[----:B------:R-:W-:-:S13]  /*3950*/  ISETP.GE.AND P2, PT, R3, R12, PT ;  /* 0x0000000c0300720c */ /* 0x000fda0003f46270 */
[----:B------:R-:W-:Y:S05]  /*3960*/  @!P2 BRA `(.L_x_98) ;  /* 0xfffffffc00eca947 */ /* 0x000fea000383ffff */
[----:B------:R-:W-:Y:S05]  /*3970*/  BSYNC.RECONVERGENT B7 ;  /* 0x0000000000077941 */ /* 0x000fea0003800200 */
.L_x_97:
[----:B------:R-:W-:-:S07]  /*3980*/  IMAD.SHL.U32 R37, R4, 0x1000, RZ ;  /* 0x0000100004257824 */ /* 0x000fce00078e00ff */
.L_x_96:
[----:B------:R-:W-:Y:S05]  /*3990*/  BSYNC.RECONVERGENT B5 ;  /* 0x0000000000057941 */ /* 0x000fea0003800200 */
.L_x_95:
[----:B------:R-:W-:-:S04]  /*39a0*/  IADD3 R4, PT, PT, R10, -R3, RZ ;  /* 0x800000030a047210 */ /* 0x000fc80007ffe0ff */
[----:B------:R-:W-:-:S13]  /*39b0*/  ISETP.GT.AND P2, PT, R4, 0x4, PT ;  /* 0x000000040400780c */ /* 0x000fda0003f44270 */
[----:B------:R-:W-:Y:S01]  /*39c0*/  @P2 VIADD R3, R3, 0x8 ;  /* 0x0000000803032836 */ /* 0x000fe20000000000 */
[----:B------:R-:W-:Y:S01]  /*39d0*/  @P2 PLOP3.LUT P1, PT, PT, PT, PT, 0x8, 0x80 ;  /* 0x000000000080281c */ /* 0x000fe20003f2e170 */
[C---:B------:R-:W-:Y:S01]  /*39e0*/  @P2 IMAD.SHL.U32 R37, R0.reuse, 0x10, RZ ;  /* 0x0000001000252824 */ /* 0x040fe200078e00ff */
[----:B------:R-:W-:Y:S02]  /*39f0*/  @P2 SHF.L.U32 R0, R0, 0x8, RZ ;  /* 0x0000000800002819 */ /* 0x000fe400000006ff */
[----:B------:R-:W-:-:S13]  /*3a00*/  ISETP.NE.OR P1, PT, R3, R10, P1 ;  /* 0x0000000a0300720c */ /* 0x000fda0000f25670 */
[----:B------:R-:W-:Y:S05]  /*3a10*/  @!P1 BREAK.RELIABLE B4 ;  /* 0x0000000000049942 */ /* 0x000fea0003800100 */
[----:B------:R-:W-:Y:S05]  /*3a20*/  @!P1 BRA `(.L_x_99) ;  /* 0x0000000000209947 */ /* 0x000fea0003800000 */
.L_x_94:
[----:B------:R-:W-:Y:S05]  /*3a30*/  BSYNC.RELIABLE B4 ;  /* 0x0000000000047941 */ /* 0x000fea0003800100 */
.L_x_93:
[----:B------:R-:W-:Y:S01]  /*3a40*/  BSSY.RECONVERGENT B4, `(.L_x_99) ;  /* 0x0000006000047945 */ /* 0x000fe20003800200 */
.L_x_100:
[----:B------:R-:W-:Y:S02]  /*3a50*/  VIADD R3, R3, 0x4 ;  /* 0x0000000403037836 */ /* 0x000fe40000000000 */
[----:B------:R-:W-:Y:S01]  /*3a60*/  IMAD.MOV.U32 R37, RZ, RZ, R0 ;  /* 0x000000ffff257224 */ /* 0x000fe200078e0000 */
[----:B------:R-:W-:Y:S02]  /*3a70*/  SHF.L.U32 R0, R0, 0x4, RZ ;  /* 0x0000000400007819 */ /* 0x000fe400000006ff */
[----:B------:R-:W-:-:S13]  /*3a80*/  ISETP.NE.AND P1, PT, R3, R10, PT ;  /* 0x0000000a0300720c */ /* 0x000fda0003f25270 */
[----:B------:R-:W-:Y:S05]  /*3a90*/  @P1 BRA `(.L_x_100) ;  /* 0xfffffffc00ec1947 */ /* 0x000fea000383ffff */
[----:B------:R-:W-:Y:S05]  /*3aa0*/  BSYNC.RECONVERGENT B4 ;  /* 0x0000000000047941 */ /* 0x000fea0003800200 */
.L_x_99:
[----:B------:R-:W-:Y:S05]  /*3ab0*/  BSYNC.RECONVERGENT B3 ;  /* 0x0000000000037941 */ /* 0x000fea0003800200 */
.L_x_92:
[----:B------:R-:W-:-:S07]  /*3ac0*/  IMAD.SHL.U32 R3, R37, 0x20, RZ ;  /* 0x0000002025037824 */ /* 0x000fce00078e00ff */
.L_x_91:
[----:B------:R-:W-:Y:S05]  /*3ad0*/  BSYNC.RECONVERGENT B2 ;  /* 0x0000000000027941 */ /* 0x000fea0003800200 */
.L_x_90:
[----:B------:R-:W-:-:S05]  /*3ae0*/  VIMNMX.U32 R4, PT, PT, R13, 0x2, PT ;  /* 0x000000020d047848 */ /* 0x000fca0003fe0000 */
[----:B------:R-:W-:-:S04]  /*3af0*/  IMAD.SHL.U32 R10, R4, 0x4, RZ ;  /* 0x00000004040a7824 */ /* 0x000fc800078e00ff */
[----:B------:R-:W0:Y:S02]  /*3b00*/  LDC R4, c[0x2][R10] ;  /* 0x008000000a047b82 */ /* 0x000e240000000800 */
[----:B0-----:R-:W-:-:S04]  /*3b10*/  SHF.R.S32.HI R5, RZ, 0x1f, R4 ;  /* 0x0000001fff057819 */ /* 0x001fc80000011404 */
.L_x_275:
[----:B------:R-:W-:Y:S05]  /*3b20*/  BRX R4 -0x3b30                                 (*"BRANCH_TARGETS .L_x_89,.L_x_277,.L_x_278"*) ;  /* 0xffffffc404347949 */ /* 0x000fea000383ffff */
.L_x_278:
[----:B------:R-:W-:Y:S01]  /*3b30*/  HFMA2 R0, -RZ, RZ, 0, 5.9604644775390625e-08 ;  /* 0x00000001ff007431 */ /* 0x000fe200000001ff */
[----:B------:R-:W-:-:S04]  /*3b40*/  ISETP.NE.AND P1, PT, R13, 0x2, PT ;  /* 0x000000020d00780c */ /* 0x000fc80003f25270 */
[----:B------:R-:W-:-:S04]  /*3b50*/  SEL R0, R0, 0x2, !P1 ;  /* 0x0000000200007807 */ /* 0x000fc80004800000 */
[----:B------:R-:W-:Y:S01]  /*3b60*/  SHF.L.U32 R0, R3, R0, RZ ;  /* 0x0000000003007219 */ /* 0x000fe200000006ff */
[----:B------:R-:W-:Y:S06]  /*3b70*/  BRA `(.L_x_89) ;  /* 0x0000000000047947 */ /* 0x000fec0003800000 */
.L_x_277:
[----:B------:R-:W-:-:S07]  /*3b80*/  IMAD.MOV.U32 R0, RZ, RZ, R3 ;  /* 0x000000ffff007224 */ /* 0x000fce00078e0003 */
.L_x_89:
[----:B------:R-:W-:Y:S05]  /*3b90*/  BSYNC.RECONVERGENT B1 ;  /* 0x0000000000017941 */ /* 0x000fea0003800200 */
.L_x_88:
[----:B------:R-:W2:Y:S02]  /*3ba0*/  LD.E R3, desc[UR36][R6.64+0x4] ;  /* 0x0000042406037980 */ /* 0x000ea4000c101900 */
[----:B--2---:R-:W-:-:S13]  /*3bb0*/  LOP3.LUT P1, RZ, R3, R0, RZ, 0xc0, !PT ;  /* 0x0000000003ff7212 */ /* 0x004fda000782c0ff */
[----:B------:R-:W-:Y:S05]  /*3bc0*/  @P1 BRA `(.L_x_87) ;  /* 0x0000002c003c1947 */ /* 0x000fea0003800000 */
[----:B------:R0:W-:Y:S04]  /*3bd0*/  ST.E desc[UR36][R6.64], R11 ;  /* 0x0000000b06007985 */ /* 0x0001e8000c101924 */
[----:B------:R-:W2:Y:S04]  /*3be0*/  LD.E.U16 R10, desc[UR36][R16.64+0x8] ;  /* 0x00000824100a7980 */ /* 0x000ea8000c101500 */
[----:B------:R0:W5:Y:S01]  /*3bf0*/  LD.E.64 R4, desc[UR36][R16.64] ;  /* 0x0000002410047980 */ /* 0x000162000c101b00 */
[----:B------:R-:W-:Y:S01]  /*3c00*/  ISETP.GE.AND P0, PT, R11, 0x1, PT ;  /* 0x000000010b00780c */ /* 0x000fe20003f06270 */
[----:B------:R-:W-:Y:S01]  /*3c10*/  BSSY.RECONVERGENT B1, `(.L_x_101) ;  /* 0x000003f000017945 */ /* 0x000fe20003800200 */
[----:B------:R-:W-:Y:S01]  /*3c20*/  IMAD.MOV.U32 R3, RZ, RZ, 0x1 ;  /* 0x00000001ff037424 */ /* 0x000fe200078e00ff */
[----:B--2---:R-:W-:-:S10]  /*3c30*/  PRMT R0, R10, 0x9910, RZ ;  /* 0x000099100a007816 */ /* 0x004fd400000000ff */
[----:B0-----:R-:W-:Y:S05]  /*3c40*/  @!P0 BRA `(.L_x_102) ;  /* 0x0000000000ec8947 */ /* 0x001fea0003800000 */
[C---:B------:R-:W-:Y:S01]  /*3c50*/  ISETP.GE.U32.AND P0, PT, R11.reuse, 0x4, PT ;  /* 0x000000040b00780c */ /* 0x040fe20003f06070 */
[----:B------:R-:W-:Y:S01]  /*3c60*/  BSSY.RECONVERGENT B2, `(.L_x_103) ;  /* 0x000002e000027945 */ /* 0x000fe20003800200 */
[----:B------:R-:W-:Y:S02]  /*3c70*/  LOP3.LUT R14, R11, 0x3, RZ, 0xc0, !PT ;  /* 0x000000030b0e7812 */ /* 0x000fe400078ec0ff */
[----:B------:R-:W-:-:S09]  /*3c80*/  MOV R12, 0x2 ;  /* 0x00000002000c7802 */ /* 0x000fd20000000f00 */
        /* <DEDUP_REMOVED lines=16> */
.L_x_111:
[----:B------:R-:W-:Y:S01]  /*3d90*/  VIADD R6, R6, 0x10 ;  /* 0x0000001006067836 */ /* 0x000fe20000000000 */
[----:B------:R-:W-:Y:S01]  /*3da0*/  MOV R7, R3 ;  /* 0x0000000300077202 */ /* 0x000fe20000000f00 */
[----:B------:R-:W-:-:S03]  /*3db0*/  IMAD.U32 R3, R3, 0x10000, RZ ;  /* 0x0001000003037824 */ /* 0x000fc600078e00ff */
[----:B------:R-:W-:-:S13]  /*3dc0*/  ISETP.GE.AND P1, PT, R6, R11, PT ;  /* 0x0000000b0600720c */ /* 0x000fda0003f26270 */
[----:B------:R-:W-:Y:S05]  /*3dd0*/  @!P1 BRA `(.L_x_111) ;  /* 0xfffffffc00ec9947 */ /* 0x000fea000383ffff */
[----:B------:R-:W-:Y:S05]  /*3de0*/  BSYNC.RECONVERGENT B7 ;  /* 0x0000000000077941 */ /* 0x000fea0003800200 */
.L_x_110:
[----:B------:R-:W-:-:S07]  /*3df0*/  IMAD.SHL.U32 R36, R7, 0x1000, RZ ;  /* 0x0000100007247824 */ /* 0x000fce00078e00ff */
.L_x_109:
[----:B------:R-:W-:Y:S05]  /*3e00*/  BSYNC.RECONVERGENT B5 ;  /* 0x0000000000057941 */ /* 0x000fea0003800200 */
.L_x_108:
        /* <DEDUP_REMOVED lines=9> */
.L_x_107:
[----:B------:R-:W-:Y:S05]  /*3ea0*/  BSYNC.RELIABLE B4 ;  /* 0x0000000000047941 */ /* 0x000fea0003800100 */
.L_x_106:
[----:B------:R-:W-:Y:S01]  /*3eb0*/  BSSY.RECONVERGENT B4, `(.L_x_112) ;  /* 0x0000006000047945 */ /* 0x000fe20003800200 */
.L_x_113:
[----:B------:R-:W-:Y:S02]  /*3ec0*/  VIADD R6, R6, 0x4 ;  /* 0x0000000406067836 */ /* 0x000fe40000000000 */
[----:B------:R-:W-:Y:S01]  /*3ed0*/  IMAD.MOV.U32 R36, RZ, RZ, R3 ;  /* 0x000000ffff247224 */ /* 0x000fe200078e0003 */
[----:B------:R-:W-:Y:S02]  /*3ee0*/  SHF.L.U32 R3, R3, 0x4, RZ ;  /* 0x0000000403037819 */ /* 0x000fe400000006ff */
[----:B------:R-:W-:-:S13]  /*3ef0*/  ISETP.NE.AND P0, PT, R6, R13, PT ;  /* 0x0000000d0600720c */ /* 0x000fda0003f05270 */
[----:B------:R-:W-:Y:S05]  /*3f00*/  @P0 BRA `(.L_x_113) ;  /* 0xfffffffc00ec0947 */ /* 0x000fea000383ffff */
[----:B------:R-:W-:Y:S05]  /*3f10*/  BSYNC.RECONVERGENT B4 ;  /* 0x0000000000047941 */ /* 0x000fea0003800200 */
.L_x_112:
[----:B------:R-:W-:Y:S05]  /*3f20*/  BSYNC.RECONVERGENT B3 ;  /* 0x0000000000037941 */ /* 0x000fea0003800200 */
.L_x_105:
[----:B------:R-:W-:-:S07]  /*3f30*/  IMAD.SHL.U32 R12, R36, 0x20, RZ ;  /* 0x00000020240c7824 */ /* 0x000fce00078e00ff */
.L_x_104:
[----:B------:R-:W-:Y:S05]  /*3f40*/  BSYNC.RECONVERGENT B2 ;  /* 0x0000000000027941 */ /* 0x000fea0003800200 */
.L_x_103:
[----:B------:R-:W-:-:S05]  /*3f50*/  VIMNMX.U32 R6, PT, PT, R14, 0x2, PT ;  /* 0x000000020e067848 */ /* 0x000fca0003fe0000 */
[----:B------:R-:W-:-:S04]  /*3f60*/  IMAD.SHL.U32 R11, R6, 0x4, RZ ;  /* 0x00000004060b7824 */ /* 0x000fc800078e00ff */
[----:B------:R-:W0:Y:S02]  /*3f70*/  LDC R6, c[0x2][R11+0xc] ;  /* 0x008003000b067b82 */ /* 0x000e240000000800 */
[----:B0-----:R-:W-:-:S04]  /*3f80*/  SHF.R.S32.HI R7, RZ, 0x1f, R6 ;  /* 0x0000001fff077819 */ /* 0x001fc80000011406 */
.L_x_279:
[----:B------:R-:W-:Y:S05]  /*3f90*/  BRX R6 -0x3fa0                                 (*"BRANCH_TARGETS .L_x_102,.L_x_281,.L_x_282"*) ;  /* 0xffffffc006187949 */ /* 0x000fea000383ffff */
.L_x_282:
[----:B------:R-:W-:Y:S01]  /*3fa0*/  HFMA2 R3, -RZ, RZ, 0, 5.9604644775390625e-08 ;  /* 0x00000001ff037431 */ /* 0x000fe200000001ff */
[----:B------:R-:W-:-:S04]  /*3fb0*/  ISETP.NE.AND P0, PT, R14, 0x2, PT ;  /* 0x000000020e00780c */ /* 0x000fc80003f05270 */
[----:B------:R-:W-:-:S04]  /*3fc0*/  SEL R3, R3, 0x2, !P0 ;  /* 0x0000000203037807 */ /* 0x000fc80004000000 */
[----:B------:R-:W-:Y:S01]  /*3fd0*/  SHF.L.U32 R3, R12, R3, RZ ;  /* 0x000000030c037219 */ /* 0x000fe200000006ff */
[----:B------:R-:W-:Y:S06]  /*3fe0*/  BRA `(.L_x_102) ;  /* 0x0000000000047947 */ /* 0x000fec0003800000 */
.L_x_281:
[----:B------:R-:W-:-:S07]  /*3ff0*/  IMAD.MOV.U32 R3, RZ, RZ, R12 ;  /* 0x000000ffff037224 */ /* 0x000fce00078e000c */
.L_x_102:
[----:B------:R-:W-:Y:S05]  /*4000*/  BSYNC.RECONVERGENT B1 ;  /* 0x0000000000017941 */ /* 0x000fea0003800200 */
.L_x_101:
[----:B------:R-:W-:Y:S01]  /*4010*/  PRMT R6, R10, 0x9910, RZ ;  /* 0x000099100a067816 */ /* 0x000fe200000000ff */
[----:B------:R-:W-:Y:S03]  /*4020*/  BSSY.RECONVERGENT B2, `(.L_x_114) ;  /* 0x00000d0000027945 */ /* 0x000fe60003800200 */
[----:B------:R-:W-:-:S13]  /*4030*/  ISETP.GE.AND P0, PT, R6, 0x1, PT ;  /* 0x000000010600780c */ /* 0x000fda0003f06270 */
[----:B------:R-:W-:Y:S05]  /*4040*/  @!P0 BRA `(.L_x_115) ;  /* 0x0000000c00348947 */ /* 0x000fea0003800000 */
[----:B------:R-:W-:Y:S01]  /*4050*/  ISETP.GE.U32.AND P0, PT, R10, 0x4, PT ;  /* 0x000000040a00780c */ /* 0x000fe20003f06070 */
[----:B------:R-:W-:Y:S01]  /*4060*/  BSSY.RECONVERGENT B1, `(.L_x_116) ;  /* 0x0000056000017945 */ /* 0x000fe20003800200 */
[----:B------:R-:W-:-:S11]  /*4070*/  IMAD.MOV.U32 R11, RZ, RZ, RZ ;  /* 0x000000ffff0b7224 */ /* 0x000fd600078e00ff */
[----:B------:R-:W-:Y:S05]  /*4080*/  @!P0 BRA `(.L_x_117) ;  /* 0x00000004004c8947 */ /* 0x000fea0003800000 */
[C---:B------:R-:W-:Y:S01]  /*4090*/  ISETP.NE.AND P0, PT, R25.reuse, RZ, PT ;  /* 0x000000ff1900720c */ /* 0x040fe20003f05270 */
[----:B------:R-:W-:Y:S01]  /*40a0*/  BSSY.RECONVERGENT B3, `(.L_x_118) ;  /* 0x000000c000037945 */ /* 0x000fe20003800200 */
[----:B------:R-:W-:Y:S02]  /*40b0*/  LOP3.LUT R11, R0, 0x7ffc, RZ, 0xc0, !PT ;  /* 0x00007ffc000b7812 */ /* 0x000fe400078ec0ff */
[C---:B------:R-:W-:Y:S02]  /*40c0*/  ISETP.NE.AND P1, PT, R25.reuse, 0x1, PT ;  /* 0x000000011900780c */ /* 0x040fe40003f25270 */
[C---:B------:R-:W-:Y:S02]  /*40d0*/  ISETP.NE.AND P2, PT, R25.reuse, 0x2, PT ;  /* 0x000000021900780c */ /* 0x040fe40003f45270 */
[----:B------:R-:W-:Y:S02]  /*40e0*/  ISETP.NE.AND P3, PT, R25, 0x3, PT ;  /* 0x000000031900780c */ /* 0x000fe40003f65270 */
[----:B------:R-:W-:-:S03]  /*40f0*/  ISETP.NE.AND P4, PT, R11, 0x4, PT ;  /* 0x000000040b00780c */ /* 0x000fc60003f85270 */
[----:B------:R-:W-:Y:S10]  /*4100*/  @!P0 BRA `(.L_x_119) ;  /* 0x0000000000148947 */ /* 0x000ff40003800000 */
[----:B-----5:R-:W2:Y:S02]  /*4110*/  LD.E.64 R6, desc[UR36][R4.64] ;  /* 0x0000002404067980 */ /* 0x020ea4000c101b00 */
[----:B--2---:R-:W-:-:S05]  /*4120*/  IMAD.WIDE R6, R27, 0x8, R6 ;  /* 0x000000081b067825 */ /* 0x004fca00078e0206 */
[----:B------:R-:W2:Y:S02]  /*4130*/  LD.E R12, desc[UR36][R6.64+0x4] ;  /* 0x00000424060c7980 */ /* 0x000ea4000c101900 */
[----:B--2---:R-:W-:-:S05]  /*4140*/  LOP3.LUT R13, R12, R3, RZ, 0xfc, !PT ;  /* 0x000000030c0d7212 */ /* 0x004fca00078efcff */
[----:B------:R0:W-:Y:S02]  /*4150*/  ST.E desc[UR36][R6.64+0x4], R13 ;  /* 0x0000040d06007985 */ /* 0x0001e4000c101924 */
.L_x_119:
[----:B------:R-:W-:Y:S05]  /*4160*/  BSYNC.RECONVERGENT B3 ;  /* 0x0000000000037941 */ /* 0x000fea0003800200 */
.L_x_118:
[----:B------:R-:W-:Y:S04]  /*4170*/  BSSY.RECONVERGENT B3, `(.L_x_120) ;  /* 0x0000007000037945 */ /* 0x000fe80003800200 */
[----:B------:R-:W-:Y:S05]  /*4180*/  @!P1 BRA `(.L_x_121) ;  /* 0x0000000000149947 */ /* 0x000fea0003800000 */
[----:B0----5:R-:W2:Y:S02]  /*4190*/  LD.E.64 R6, desc[UR36][R4.64+0x8] ;  /* 0x0000082404067980 */ /* 0x021ea4000c101b00 */
[----:B--2---:R-:W-:-:S05]  /*41a0*/  IMAD.WIDE R6, R27, 0x8, R6 ;  /* 0x000000081b067825 */ /* 0x004fca00078e0206 */
[----:B------:R-:W2:Y:S02]  /*41b0*/  LD.E R12, desc[UR36][R6.64+0x4] ;  /* 0x00000424060c7980 */ /* 0x000ea4000c101900 */
[----:B--2---:R-:W-:-:S05]  /*41c0*/  LOP3.LUT R13, R12, R3, RZ, 0xfc, !PT ;  /* 0x000000030c0d7212 */ /* 0x004fca00078efcff */
[----:B------:R1:W-:Y:S02]  /*41d0*/  ST.E desc[UR36][R6.64+0x4], R13 ;  /* 0x0000040d06007985 */ /* 0x0003e4000c101924 */
.L_x_121:
[----:B------:R-:W-:Y:S05]  /*41e0*/  BSYNC.RECONVERGENT B3 ;  /* 0x0000000000037941 */ /* 0x000fea0003800200 */
.L_x_120:
[----:B------:R-:W-:Y:S04]  /*41f0*/  BSSY.RECONVERGENT B3, `(.L_x_122) ;  /* 0x0000007000037945 */ /* 0x000fe80003800200 */
[----:B------:R-:W-:Y:S05]  /*4200*/  @!P2 BRA `(.L_x_123) ;  /* 0x000000000014a947 */ /* 0x000fea0003800000 */
[----:B01---5:R-:W2:Y:S02]  /*4210*/  LD.E.64 R6, desc[UR36][R4.64+0x10] ;  /* 0x0000102404067980 */ /* 0x023ea4000c101b00 */
[----:B--2---:R-:W-:-:S05]  /*4220*/  IMAD.WIDE R6, R27, 0x8, R6 ;  /* 0x000000081b067825 */ /* 0x004fca00078e0206 */
[----:B------:R-:W2:Y:S02]  /*4230*/  LD.E R12, desc[UR36][R6.64+0x4] ;  /* 0x00000424060c7980 */ /* 0x000ea4000c101900 */
[----:B--2---:R-:W-:-:S05]  /*4240*/  LOP3.LUT R13, R12, R3, RZ, 0xfc, !PT ;  /* 0x000000030c0d7212 */ /* 0x004fca00078efcff */
[----:B------:R2:W-:Y:S02]  /*4250*/  ST.E desc[UR36][R6.64+0x4], R13 ;  /* 0x0000040d06007985 */ /* 0x0005e4000c101924 */
.L_x_123:
[----:B------:R-:W-:Y:S05]  /*4260*/  BSYNC.RECONVERGENT B3 ;  /* 0x0000000000037941 */ /* 0x000fea0003800200 */
.L_x_122:
[----:B------:R-:W-:Y:S04]  /*4270*/  BSSY.RECONVERGENT B3, `(.L_x_124) ;  /* 0x0000007000037945 */ /* 0x000fe80003800200 */
[----:B------:R-:W-:Y:S05]  /*4280*/  @!P3 BRA `(.L_x_125) ;  /* 0x000000000014b947 */ /* 0x000fea0003800000 */
[----:B012--5:R-:W2:Y:S02]  /*4290*/  LD.E.64 R6, desc[UR36][R4.64+0x18] ;  /* 0x0000182404067980 */ /* 0x027ea4000c101b00 */
[----:B--2---:R-:W-:-:S05]  /*42a0*/  IMAD.WIDE R6, R27, 0x8, R6 ;  /* 0x000000081b067825 */ /* 0x004fca00078e0206 */
[----:B------:R-:W2:Y:S02]  /*42b0*/  LD.E R12, desc[UR36][R6.64+0x4] ;  /* 0x00000424060c7980 */ /* 0x000ea4000c101900 */
[----:B--2---:R-:W-:-:S05]  /*42c0*/  LOP3.LUT R13, R12, R3, RZ, 0xfc, !PT ;  /* 0x000000030c0d7212 */ /* 0x004fca00078efcff */
[----:B------:R3:W-:Y:S02]  /*42d0*/  ST.E desc[UR36][R6.64+0x4], R13 ;  /* 0x0000040d06007985 */ /* 0x0007e4000c101924 */
.L_x_125:
[----:B------:R-:W-:Y:S05]  /*42e0*/  BSYNC.RECONVERGENT B3 ;  /* 0x0000000000037941 */ /* 0x000fea0003800200 */
.L_x_124:
[----:B------:R-:W-:Y:S05]  /*42f0*/  @!P4 BRA `(.L_x_117) ;  /* 0x0000000000b0c947 */ /* 0x000fea0003800000 */
[----:B------:R-:W-:-:S07]  /*4300*/  MOV R14, 0x4 ;  /* 0x00000004000e7802 */ /* 0x000fce0000000f00 */
.L_x_134:
[CC--:B------:R-:W-:Y:S01]  /*4310*/  ISETP.NE.AND P0, PT, R14.reuse, R25.reuse, PT ;  /* 0x000000190e00720c */ /* 0x0c0fe20003f05270 */
[C---:B------:R-:W-:Y:S01]  /*4320*/  VIADD R20, R14.reuse, 0x1 ;  /* 0x000000010e147836 */ /* 0x040fe20000000000 */
[C---:B0123--:R-:W-:Y:S01]  /*4330*/  IADD3 R6, PT, PT, R14.reuse, 0x3, RZ ;  /* 0x000000030e067810 */ /* 0x04ffe20007ffe0ff */
[----:B------:R-:W-:Y:S01]  /*4340*/  VIADD R12, R14, 0x2 ;  /* 0x000000020e0c7836 */ /* 0x000fe20000000000 */
[----:B------:R-:W-:Y:S02]  /*4350*/  BSSY.RECONVERGENT B3, `(.L_x_126) ;  /* 0x000000b000037945 */ /* 0x000fe40003800200 */
[-C--:B------:R-:W-:Y:S01]  /*4360*/  ISETP.NE.AND P3, PT, R6, R25.reuse, PT ;  /* 0x000000190600720c */ /* 0x080fe20003f65270 */
[----:B-----5:R-:W-:Y:S01]  /*4370*/  IMAD.WIDE.U32 R6, R14, 0x8, R4 ;  /* 0x000000080e067825 */ /* 0x020fe200078e0004 */
[-C--:B------:R-:W-:Y:S02]  /*4380*/  ISETP.NE.AND P1, PT, R20, R25.reuse, PT ;  /* 0x000000191400720c */ /* 0x080fe40003f25270 */
[----:B------:R-:W-:-:S03]  /*4390*/  ISETP.NE.AND P2, PT, R12, R25, PT ;  /* 0x000000190c00720c */ /* 0x000fc60003f45270 */
[----:B------:R-:W-:Y:S10]  /*43a0*/  @!P0 BRA `(.L_x_127) ;  /* 0x0000000000148947 */ /* 0x000ff40003800000 */
[----:B------:R-:W2:Y:S02]  /*43b0*/  LD.E.64 R12, desc[UR36][R6.64] ;  /* 0x00000024060c7980 */ /* 0x000ea4000c101b00 */
[----:B--2---:R-:W-:-:S05]  /*43c0*/  IMAD.WIDE R12, R27, 0x8, R12 ;  /* 0x000000081b0c7825 */ /* 0x004fca00078e020c */
[----:B------:R-:W2:Y:S02]  /*43d0*/  LD.E R20, desc[UR36][R12.64+0x4] ;  /* 0x000004240c147980 */ /* 0x000ea4000c101900 */
[----:B--2---:R-:W-:-:S05]  /*43e0*/  LOP3.LUT R15, R20, R3, RZ, 0xfc, !PT ;  /* 0x00000003140f7212 */ /* 0x004fca00078efcff */
[----:B------:R0:W-:Y:S02]  /*43f0*/  ST.E desc[UR36][R12.64+0x4], R15 ;  /* 0x0000040f0c007985 */ /* 0x0001e4000c101924 */
.L_x_127:
[----:B------:R-:W-:Y:S05]  /*4400*/  BSYNC.RECONVERGENT B3 ;  /* 0x0000000000037941 */ /* 0x000fea0003800200 */
.L_x_126:
[----:B------:R-:W-:Y:S04]  /*4410*/  BSSY.RECONVERGENT B3, `(.L_x_128) ;  /* 0x0000007000037945 */ /* 0x000fe80003800200 */
[----:B------:R-:W-:Y:S05]  /*4420*/  @!P1 BRA `(.L_x_129) ;  /* 0x0000000000149947 */ /* 0x000fea0003800000 */
[----:B0-----:R-:W2:Y:S02]  /*4430*/  LD.E.64 R12, desc[UR36][R6.64+0x8] ;  /* 0x00000824060c7980 */ /* 0x001ea4000c101b00 */
[----:B--2---:R-:W-:-:S05]  /*4440*/  IMAD.WIDE R12, R27, 0x8, R12 ;  /* 0x000000081b0c7825 */ /* 0x004fca00078e020c */
[----:B------:R-:W2:Y:S02]  /*4450*/  LD.E R20, desc[UR36][R12.64+0x4] ;  /* 0x000004240c147980 */ /* 0x000ea4000c101900 */
[----:B--2---:R-:W-:-:S05]  /*4460*/  LOP3.LUT R15, R20, R3, RZ, 0xfc, !PT ;  /* 0x00000003140f7212 */ /* 0x004fca00078efcff */
[----:B------:R1:W-:Y:S02]  /*4470*/  ST.E desc[UR36][R12.64+0x4], R15 ;  /* 0x0000040f0c007985 */ /* 0x0003e4000c101924 */
.L_x_129:
[----:B------:R-:W-:Y:S05]  /*4480*/  BSYNC.RECONVERGENT B3 ;  /* 0x0000000000037941 */ /* 0x000fea0003800200 */
.L_x_128:
[----:B------:R-:W-:Y:S04]  /*4490*/  BSSY.RECONVERGENT B3, `(.L_x_130) ;  /* 0x0000007000037945 */ /* 0x000fe80003800200 */
[----:B------:R-:W-:Y:S05]  /*44a0*/  @!P2 BRA `(.L_x_131) ;  /* 0x000000000014a947 */ /* 0x000fea0003800000 */
[----:B01----:R-:W2:Y:S02]  /*44b0*/  LD.E.64 R12, desc[UR36][R6.64+0x10] ;  /* 0x00001024060c7980 */ /* 0x003ea4000c101b00 */
[----:B--2---:R-:W-:-:S05]  /*44c0*/  IMAD.WIDE R12, R27, 0x8, R12 ;  /* 0x000000081b0c7825 */ /* 0x004fca00078e020c */
[----:B------:R-:W2:Y:S02]  /*44d0*/  LD.E R20, desc[UR36][R12.64+0x4] ;  /* 0x000004240c147980 */ /* 0x000ea4000c101900 */
[----:B--2---:R-:W-:-:S05]  /*44e0*/  LOP3.LUT R15, R20, R3, RZ, 0xfc, !PT ;  /* 0x00000003140f7212 */ /* 0x004fca00078efcff */
[----:B------:R2:W-:Y:S02]  /*44f0*/  ST.E desc[UR36][R12.64+0x4], R15 ;  /* 0x0000040f0c007985 */ /* 0x0005e4000c101924 */
.L_x_131:
[----:B------:R-:W-:Y:S05]  /*4500*/  BSYNC.RECONVERGENT B3 ;  /* 0x0000000000037941 */ /* 0x000fea0003800200 */
.L_x_130:
[----:B------:R-:W-:Y:S04]  /*4510*/  BSSY.RECONVERGENT B3, `(.L_x_132) ;  /* 0x0000007000037945 */ /* 0x000fe80003800200 */
[----:B------:R-:W-:Y:S05]  /*4520*/  @!P3 BRA `(.L_x_133) ;  /* 0x000000000014b947 */ /* 0x000fea0003800000 */
[----:B012---:R-:W2:Y:S02]  /*4530*/  LD.E.64 R12, desc[UR36][R6.64+0x18] ;  /* 0x00001824060c7980 */ /* 0x007ea4000c101b00 */
[----:B--2---:R-:W-:-:S05]  /*4540*/  IMAD.WIDE R12, R27, 0x8, R12 ;  /* 0x000000081b0c7825 */ /* 0x004fca00078e020c */
[----:B------:R-:W2:Y:S02]  /*4550*/  LD.E R20, desc[UR36][R12.64+0x4] ;  /* 0x000004240c147980 */ /* 0x000ea4000c101900 */
[----:B--2---:R-:W-:-:S05]  /*4560*/  LOP3.LUT R15, R20, R3, RZ, 0xfc, !PT ;  /* 0x00000003140f7212 */ /* 0x004fca00078efcff */
[----:B------:R3:W-:Y:S02]  /*4570*/  ST.E desc[UR36][R12.64+0x4], R15 ;  /* 0x0000040f0c007985 */ /* 0x0007e4000c101924 */
.L_x_133:
[----:B------:R-:W-:Y:S05]  /*4580*/  BSYNC.RECONVERGENT B3 ;  /* 0x0000000000037941 */ /* 0x000fea0003800200 */
.L_x_132:
[----:B------:R-:W-:-:S05]  /*4590*/  VIADD R14, R14, 0x4 ;  /* 0x000000040e0e7836 */ /* 0x000fca0000000000 */
[----:B------:R-:W-:-:S13]  /*45a0*/  ISETP.NE.AND P0, PT, R14, R11, PT ;  /* 0x0000000b0e00720c */ /* 0x000fda0003f05270 */
[----:B------:R-:W-:Y:S05]  /*45b0*/  @P0 BRA `(.L_x_134) ;  /* 0xfffffffc00540947 */ /* 0x000fea000383ffff */
.L_x_117:
[----:B------:R-:W-:Y:S05]  /*45c0*/  BSYNC.RECONVERGENT B1 ;  /* 0x0000000000017941 */ /* 0x000fea0003800200 */
.L_x_116:
[----:B------:R-:W-:Y:S01]  /*45d0*/  LOP3.LUT P0, R14, R10, 0x3, RZ, 0xc0, !PT ;  /* 0x000000030a0e7812 */ /* 0x000fe2000780c0ff */
[----:B------:R-:W-:-:S12]  /*45e0*/  BSSY.RECONVERGENT B1, `(.L_x_135) ;  /* 0x0000021000017945 */ /* 0x000fd80003800200 */
[----:B------:R-:W-:Y:S05]  /*45f0*/  @!P0 BRA `(.L_x_136) ;  /* 0x00000000007c8947 */ /* 0x000fea0003800000 */
[C---:B------:R-:W-:Y:S01]  /*4600*/  ISETP.NE.AND P0, PT, R11.reuse, R25, PT ;  /* 0x000000190b00720c */ /* 0x040fe20003f05270 */
[----:B------:R-:W-:Y:S01]  /*4610*/  BSSY.RECONVERGENT B3, `(.L_x_137) ;  /* 0x0000009000037945 */ /* 0x000fe20003800200 */
[----:B------:R-:W-:Y:S01]  /*4620*/  ISETP.NE.AND P1, PT, R14, 0x1, PT ;  /* 0x000000010e00780c */ /* 0x000fe20003f25270 */
[----:B0123-5:R-:W-:-:S10]  /*4630*/  IMAD.WIDE.U32 R6, R11, 0x8, R4 ;  /* 0x000000080b067825 */ /* 0x02ffd400078e0004 */
[----:B------:R-:W-:Y:S05]  /*4640*/  @!P0 BRA `(.L_x_138) ;  /* 0x0000000000148947 */ /* 0x000fea0003800000 */
[----:B------:R-:W2:Y:S02]  /*4650*/  LD.E.64 R12, desc[UR36][R6.64] ;  /* 0x00000024060c7980 */ /* 0x000ea4000c101b00 */
[----:B--2---:R-:W-:-:S05]  /*4660*/  IMAD.WIDE R12, R27, 0x8, R12 ;  /* 0x000000081b0c7825 */ /* 0x004fca00078e020c */
[----:B------:R-:W2:Y:S02]  /*4670*/  LD.E R20, desc[UR36][R12.64+0x4] ;  /* 0x000004240c147980 */ /* 0x000ea4000c101900 */
[----:B--2---:R-:W-:-:S05]  /*4680*/  LOP3.LUT R15, R20, R3, RZ, 0xfc, !PT ;  /* 0x00000003140f7212 */ /* 0x004fca00078efcff */
[----:B------:R0:W-:Y:S02]  /*4690*/  ST.E desc[UR36][R12.64+0x4], R15 ;  /* 0x0000040f0c007985 */ /* 0x0001e4000c101924 */
.L_x_138:
[----:B------:R-:W-:Y:S05]  /*46a0*/  BSYNC.RECONVERGENT B3 ;  /* 0x0000000000037941 */ /* 0x000fea0003800200 */
.L_x_137:
[----:B------:R-:W-:Y:S05]  /*46b0*/  @!P1 BRA `(.L_x_136) ;  /* 0x00000000004c9947 */ /* 0x000fea0003800000 */
[C---:B0-----:R-:W-:Y:S01]  /*46c0*/  IADD3 R12, PT, PT, R11.reuse, 0x1, RZ ;  /* 0x000000010b0c7810 */ /* 0x041fe20007ffe0ff */
[----:B------:R-:W-:Y:S01]  /*46d0*/  VIADD R20, R11, 0x2 ;  /* 0x000000020b147836 */ /* 0x000fe20000000000 */
[----:B------:R-:W-:Y:S02]  /*46e0*/  BSSY.RECONVERGENT B3, `(.L_x_139) ;  /* 0x000000a000037945 */ /* 0x000fe40003800200 */
[-C--:B------:R-:W-:Y:S02]  /*46f0*/  ISETP.NE.AND P1, PT, R12, R25.reuse, PT ;  /* 0x000000190c00720c */ /* 0x080fe40003f25270 */
[----:B------:R-:W-:-:S04]  /*4700*/  ISETP.NE.AND P0, PT, R20, R25, PT ;  /* 0x000000191400720c */ /* 0x000fc80003f05270 */
[----:B------:R-:W-:-:S07]  /*4710*/  ISETP.EQ.OR P0, PT, R14, 0x2, !P0 ;  /* 0x000000020e00780c */ /* 0x000fce0004702670 */
[----:B------:R-:W-:Y:S06]  /*4720*/  @!P1 BRA `(.L_x_140) ;  /* 0x0000000000149947 */ /* 0x000fec0003800000 */
[----:B------:R-:W2:Y:S02]  /*4730*/  LD.E.64 R12, desc[UR36][R6.64+0x8] ;  /* 0x00000824060c7980 */ /* 0x000ea4000c101b00 */
[----:B--2---:R-:W-:-:S05]  /*4740*/  IMAD.WIDE R12, R27, 0x8, R12 ;  /* 0x000000081b0c7825 */ /* 0x004fca00078e020c */
[----:B------:R-:W2:Y:S02]  /*4750*/  LD.E R20, desc[UR36][R12.64+0x4] ;  /* 0x000004240c147980 */ /* 0x000ea4000c101900 */
[----:B--2---:R-:W-:-:S05]  /*4760*/  LOP3.LUT R11, R20, R3, RZ, 0xfc, !PT ;  /* 0x00000003140b7212 */ /* 0x004fca00078efcff */
[----:B------:R0:W-:Y:S02]  /*4770*/  ST.E desc[UR36][R12.64+0x4], R11 ;  /* 0x0000040b0c007985 */ /* 0x0001e4000c101924 */
.L_x_140:
[----:B------:R-:W-:Y:S05]  /*4780*/  BSYNC.RECONVERGENT B3 ;  /* 0x0000000000037941 */ /* 0x000fea0003800200 */
.L_x_139:
[----:B------:R-:W-:Y:S05]  /*4790*/  @P0 BRA `(.L_x_136) ;  /* 0x0000000000140947 */ /* 0x000fea0003800000 */
[----:B------:R-:W0:Y:S02]  /*47a0*/  LD.E.64 R6, desc[UR36][R6.64+0x10] ;  /* 0x0000102406067980 */ /* 0x000e24000c101b00 */
[----:B0-----:R-:W-:-:S05]  /*47b0*/  IMAD.WIDE R12, R27, 0x8, R6 ;  /* 0x000000081b0c7825 */ /* 0x001fca00078e0206 */
[----:B------:R-:W2:Y:S02]  /*47c0*/  LD.E R20, desc[UR36][R12.64+0x4] ;  /* 0x000004240c147980 */ /* 0x000ea4000c101900 */
[----:B--2---:R-:W-:-:S05]  /*47d0*/  LOP3.LUT R11, R20, R3, RZ, 0xfc, !PT ;  /* 0x00000003140b7212 */ /* 0x004fca00078efcff */
[----:B------:R4:W-:Y:S02]  /*47e0*/  ST.E desc[UR36][R12.64+0x4], R11 ;  /* 0x0000040b0c007985 */ /* 0x0009e4000c101924 */
.L_x_136:
[----:B------:R-:W-:Y:S05]  /*47f0*/  BSYNC.RECONVERGENT B1 ;  /* 0x0000000000017941 */ /* 0x000fea0003800200 */
.L_x_135:
[----:B------:R-:W-:Y:S01]  /*4800*/  ISETP.GE.U32.AND P0, PT, R10, 0x4, PT ;  /* 0x000000040a00780c */ /* 0x000fe20003f06070 */
[----:B------:R-:W-:Y:S01]  /*4810*/  BSSY.RECONVERGENT B1, `(.L_x_141) ;  /* 0x0000030000017945 */ /* 0x000fe20003800200 */
[----:B-----5:R-:W-:-:S04]  /*4820*/  IMAD.WIDE R4, R25, 0x8, R4 ;  /* 0x0000000819047825 */ /* 0x020fc800078e0204 */
[----:B0123--:R-:W-:-:S07]  /*4830*/  IMAD.MOV.U32 R6, RZ, RZ, RZ ;  /* 0x000000ffff067224 */ /* 0x00ffce00078e00ff */
[----:B------:R-:W-:Y:S05]  /*4840*/  @!P0 BRA `(.L_x_142) ;  /* 0x0000000000b08947 */ /* 0x000fea0003800000 */
[----:B------:R-:W-:Y:S01]  /*4850*/  LOP3.LUT R6, R0, 0x7ffc, RZ, 0xc0, !PT ;  /* 0x00007ffc00067812 */ /* 0x000fe200078ec0ff */
[----:B------:R-:W-:-:S07]  /*4860*/  IMAD.MOV.U32 R0, RZ, RZ, RZ ;  /* 0x000000ffff007224 */ /* 0x000fce00078e00ff */
.L_x_151:
[CC--:B------:R-:W-:Y:S01]  /*4870*/  ISETP.NE.AND P0, PT, R0.reuse, R27.reuse, PT ;  /* 0x0000001b0000720c */ /* 0x0c0fe20003f05270 */
[C---:B----4-:R-:W-:Y:S01]  /*4880*/  VIADD R12, R0.reuse, 0x2 ;  /* 0x00000002000c7836 */ /* 0x050fe20000000000 */
[C---:B0123--:R-:W-:Y:S01]  /*4890*/  IADD3 R10, PT, PT, R0.reuse, 0x1, RZ ;  /* 0x00000001000a7810 */ /* 0x04ffe20007ffe0ff */
[----:B------:R-:W-:Y:S01]  /*48a0*/  VIADD R20, R0, 0x3 ;  /* 0x0000000300147836 */ /* 0x000fe20000000000 */
[----:B------:R-:W-:Y:S02]  /*48b0*/  BSSY.RECONVERGENT B3, `(.L_x_143) ;  /* 0x000000a000037945 */ /* 0x000fe40003800200 */
[-C--:B------:R-:W-:Y:S02]  /*48c0*/  ISETP.NE.AND P1, PT, R10, R27.reuse, PT ;  /* 0x0000001b0a00720c */ /* 0x080fe40003f25270 */
[-C--:B------:R-:W-:Y:S02]  /*48d0*/  ISETP.NE.AND P2, PT, R12, R27.reuse, PT ;  /* 0x0000001b0c00720c */ /* 0x080fe40003f45270 */
[----:B------:R-:W-:-:S03]  /*48e0*/  ISETP.NE.AND P3, PT, R20, R27, PT ;  /* 0x0000001b1400720c */ /* 0x000fc60003f65270 */
[----:B------:R-:W-:Y:S10]  /*48f0*/  @!P0 BRA `(.L_x_144) ;  /* 0x0000000000148947 */ /* 0x000ff40003800000 */
[----:B------:R-:W2:Y:S02]  /*4900*/  LD.E.64 R10, desc[UR36][R4.64] ;  /* 0x00000024040a7980 */ /* 0x000ea4000c101b00 */
[----:B--2---:R-:W-:-:S05]  /*4910*/  IMAD.WIDE.U32 R10, R0, 0x8, R10 ;  /* 0x00000008000a7825 */ /* 0x004fca00078e000a */
[----:B------:R-:W2:Y:S02]  /*4920*/  LD.E R12, desc[UR36][R10.64+0x4] ;  /* 0x000004240a0c7980 */ /* 0x000ea4000c101900 */
[----:B--2---:R-:W-:-:S05]  /*4930*/  LOP3.LUT R7, R12, R3, RZ, 0xfc, !PT ;  /* 0x000000030c077212 */ /* 0x004fca00078efcff */
[----:B------:R0:W-:Y:S02]  /*4940*/  ST.E desc[UR36][R10.64+0x4], R7 ;  /* 0x000004070a007985 */ /* 0x0001e4000c101924 */
.L_x_144:
[----:B------:R-:W-:Y:S05]  /*4950*/  BSYNC.RECONVERGENT B3 ;  /* 0x0000000000037941 */ /* 0x000fea0003800200 */
.L_x_143:
[----:B------:R-:W-:Y:S04]  /*4960*/  BSSY.RECONVERGENT B3, `(.L_x_145) ;  /* 0x0000007000037945 */ /* 0x000fe80003800200 */
[----:B------:R-:W-:Y:S05]  /*4970*/  @!P1 BRA `(.L_x_146) ;  /* 0x0000000000149947 */ /* 0x000fea0003800000 */
[----:B0-----:R-:W2:Y:S02]  /*4980*/  LD.E.64 R10, desc[UR36][R4.64] ;  /* 0x00000024040a7980 */ /* 0x001ea4000c101b00 */
[----:B--2---:R-:W-:-:S05]  /*4990*/  IMAD.WIDE.U32 R10, R0, 0x8, R10 ;  /* 0x00000008000a7825 */ /* 0x004fca00078e000a */
[----:B------:R-:W2:Y:S02]  /*49a0*/  LD.E R12, desc[UR36][R10.64+0xc] ;  /* 0x00000c240a0c7980 */ /* 0x000ea4000c101900 */
[----:B--2---:R-:W-:-:S05]  /*49b0*/  LOP3.LUT R7, R12, R3, RZ, 0xfc, !PT ;  /* 0x000000030c077212 */ /* 0x004fca00078efcff */
[----:B------:R1:W-:Y:S02]  /*49c0*/  ST.E desc[UR36][R10.64+0xc], R7 ;  /* 0x00000c070a007985 */ /* 0x0003e4000c101924 */
.L_x_146:
[----:B------:R-:W-:Y:S05]  /*49d0*/  BSYNC.RECONVERGENT B3 ;  /* 0x0000000000037941 */ /* 0x000fea0003800200 */
.L_x_145:
[----:B------:R-:W-:Y:S04]  /*49e0*/  BSSY.RECONVERGENT B3, `(.L_x_147) ;  /* 0x0000007000037945 */ /* 0x000fe80003800200 */
[----:B------:R-:W-:Y:S05]  /*49f0*/  @!P2 BRA `(.L_x_148) ;  /* 0x000000000014a947 */ /* 0x000fea0003800000 */
[----:B01----:R-:W2:Y:S02]  /*4a00*/  LD.E.64 R10, desc[UR36][R4.64] ;  /* 0x00000024040a7980 */ /* 0x003ea4000c101b00 */
[----:B--2---:R-:W-:-:S05]  /*4a10*/  IMAD.WIDE.U32 R10, R0, 0x8, R10 ;  /* 0x00000008000a7825 */ /* 0x004fca00078e000a */
[----:B------:R-:W2:Y:S02]  /*4a20*/  LD.E R12, desc[UR36][R10.64+0x14] ;  /* 0x000014240a0c7980 */ /* 0x000ea4000c101900 */
[----:B--2---:R-:W-:-:S05]  /*4a30*/  LOP3.LUT R7, R12, R3, RZ, 0xfc, !PT ;  /* 0x000000030c077212 */ /* 0x004fca00078efcff */
[----:B------:R2:W-:Y:S02]  /*4a40*/  ST.E desc[UR36][R10.64+0x14], R7 ;  /* 0x000014070a007985 */ /* 0x0005e4000c101924 */
.L_x_148:
[----:B------:R-:W-:Y:S05]  /*4a50*/  BSYNC.RECONVERGENT B3 ;  /* 0x0000000000037941 */ /* 0x000fea0003800200 */
.L_x_147:
[----:B------:R-:W-:Y:S04]  /*4a60*/  BSSY.RECONVERGENT B3, `(.L_x_149) ;  /* 0x0000007000037945 */ /* 0x000fe80003800200 */
[----:B------:R-:W-:Y:S05]  /*4a70*/  @!P3 BRA `(.L_x_150) ;  /* 0x000000000014b947 */ /* 0x000fea0003800000 */
[----:B012---:R-:W2:Y:S02]  /*4a80*/  LD.E.64 R10, desc[UR36][R4.64] ;  /* 0x00000024040a7980 */ /* 0x007ea4000c101b00 */
[----:B--2---:R-:W-:-:S05]  /*4a90*/  IMAD.WIDE.U32 R10, R0, 0x8, R10 ;  /* 0x00000008000a7825 */ /* 0x004fca00078e000a */
[----:B------:R-:W2:Y:S02]  /*4aa0*/  LD.E R12, desc[UR36][R10.64+0x1c] ;  /* 0x00001c240a0c7980 */ /* 0x000ea4000c101900 */
[----:B--2---:R-:W-:-:S05]  /*4ab0*/  LOP3.LUT R7, R12, R3, RZ, 0xfc, !PT ;  /* 0x000000030c077212 */ /* 0x004fca00078efcff */
[----:B------:R3:W-:Y:S02]  /*4ac0*/  ST.E desc[UR36][R10.64+0x1c], R7 ;  /* 0x00001c070a007985 */ /* 0x0007e4000c101924 */
.L_x_150:
[----:B------:R-:W-:Y:S05]  /*4ad0*/  BSYNC.RECONVERGENT B3 ;  /* 0x0000000000037941 */ /* 0x000fea0003800200 */
.L_x_149:
[----:B------:R-:W-:-:S04]  /*4ae0*/  IADD3 R0, PT, PT, R0, 0x4, RZ ;  /* 0x0000000400007810 */ /* 0x000fc80007ffe0ff */
[----:B------:R-:W-:-:S13]  /*4af0*/  ISETP.NE.AND P0, PT, R0, R6, PT ;  /* 0x000000060000720c */ /* 0x000fda0003f05270 */
[----:B------:R-:W-:Y:S05]  /*4b00*/  @P0 BRA `(.L_x_151) ;  /* 0xfffffffc00580947 */ /* 0x000fea000383ffff */
.L_x_142:
[----:B------:R-:W-:Y:S05]  /*4b10*/  BSYNC.RECONVERGENT B1 ;  /* 0x0000000000017941 */ /* 0x000fea0003800200 */
.L_x_141:
[----:B------:R-:W-:-:S13]  /*4b20*/  ISETP.NE.AND P0, PT, R14, RZ, PT ;  /* 0x000000ff0e00720c */ /* 0x000fda0003f05270 */
[----:B------:R-:W-:Y:S05]  /*4b30*/  @!P0 BRA `(.L_x_115) ;  /* 0x0000000000788947 */ /* 0x000fea0003800000 */
[----:B------:R-:W-:Y:S01]  /*4b40*/  ISETP.NE.AND P0, PT, R6, R27, PT ;  /* 0x0000001b0600720c */ /* 0x000fe20003f05270 */
[----:B------:R-:W-:Y:S01]  /*4b50*/  BSSY.RECONVERGENT B1, `(.L_x_152) ;  /* 0x0000008000017945 */ /* 0x000fe20003800200 */
[----:B------:R-:W-:-:S11]  /*4b60*/  ISETP.NE.AND P1, PT, R14, 0x1, PT ;  /* 0x000000010e00780c */ /* 0x000fd60003f25270 */
[----:B------:R-:W-:Y:S05]  /*4b70*/  @!P0 BRA `(.L_x_153) ;  /* 0x0000000000148947 */ /* 0x000fea0003800000 */
[----:B01234-:R-:W2:Y:S02]  /*4b80*/  LD.E.64 R10, desc[UR36][R4.64] ;  /* 0x00000024040a7980 */ /* 0x01fea4000c101b00 */
[----:B--2---:R-:W-:-:S05]  /*4b90*/  IMAD.WIDE.U32 R10, R6, 0x8, R10 ;  /* 0x00000008060a7825 */ /* 0x004fca00078e000a */
[----:B------:R-:W2:Y:S02]  /*4ba0*/  LD.E R0, desc[UR36][R10.64+0x4] ;  /* 0x000004240a007980 */ /* 0x000ea4000c101900 */
[----:B--2---:R-:W-:-:S05]  /*4bb0*/  LOP3.LUT R7, R0, R3, RZ, 0xfc, !PT ;  /* 0x0000000300077212 */ /* 0x004fca00078efcff */
[----:B------:R0:W-:Y:S02]  /*4bc0*/  ST.E desc[UR36][R10.64+0x4], R7 ;  /* 0x000004070a007985 */ /* 0x0001e4000c101924 */
.L_x_153:
[----:B------:R-:W-:Y:S05]  /*4bd0*/  BSYNC.RECONVERGENT B1 ;  /* 0x0000000000017941 */ /* 0x000fea0003800200 */
.L_x_152:
[----:B------:R-:W-:Y:S05]  /*4be0*/  @!P1 BRA `(.L_x_115) ;  /* 0x00000000004c9947 */ /* 0x000fea0003800000 */
[C---:B------:R-:W-:Y:S01]  /*4bf0*/  VIADD R0, R6.reuse, 0x1 ;  /* 0x0000000106007836 */ /* 0x040fe20000000000 */
[----:B------:R-:W-:Y:S01]  /*4c00*/  BSSY.RECONVERGENT B1, `(.L_x_154) ;  /* 0x000000b000017945 */ /* 0x000fe20003800200 */
[----:B0123--:R-:W-:-:S03]  /*4c10*/  VIADD R10, R6, 0x2 ;  /* 0x00000002060a7836 */ /* 0x00ffc60000000000 */
[-C--:B------:R-:W-:Y:S02]  /*4c20*/  ISETP.NE.AND P1, PT, R0, R27.reuse, PT ;  /* 0x0000001b0000720c */ /* 0x080fe40003f25270 */
[----:B------:R-:W-:-:S04]  /*4c30*/  ISETP.NE.AND P0, PT, R10, R27, PT ;  /* 0x0000001b0a00720c */ /* 0x000fc80003f05270 */
[----:B------:R-:W-:-:S07]  /*4c40*/  ISETP.EQ.OR P0, PT, R14, 0x2, !P0 ;  /* 0x000000020e00780c */ /* 0x000fce0004702670 */
[----:B------:R-:W-:Y:S06]  /*4c50*/  @!P1 BRA `(.L_x_155) ;  /* 0x0000000000149947 */ /* 0x000fec0003800000 */
[----:B----4-:R-:W2:Y:S02]  /*4c60*/  LD.E.64 R10, desc[UR36][R4.64] ;  /* 0x00000024040a7980 */ /* 0x010ea4000c101b00 */
[----:B--2---:R-:W-:-:S05]  /*4c70*/  IMAD.WIDE.U32 R10, R6, 0x8, R10 ;  /* 0x00000008060a7825 */ /* 0x004fca00078e000a */
[----:B------:R-:W2:Y:S02]  /*4c80*/  LD.E R0, desc[UR36][R10.64+0xc] ;  /* 0x00000c240a007980 */ /* 0x000ea4000c101900 */
[----:B--2---:R-:W-:-:S05]  /*4c90*/  LOP3.LUT R7, R0, R3, RZ, 0xfc, !PT ;  /* 0x0000000300077212 */ /* 0x004fca00078efcff */
[----:B------:R0:W-:Y:S02]  /*4ca0*/  ST.E desc[UR36][R10.64+0xc], R7 ;  /* 0x00000c070a007985 */ /* 0x0001e4000c101924 */
.L_x_155:
[----:B------:R-:W-:Y:S05]  /*4cb0*/  BSYNC.RECONVERGENT B1 ;  /* 0x0000000000017941 */ /* 0x000fea0003800200 */
.L_x_154:
[----:B------:R-:W-:Y:S05]  /*4cc0*/  @P0 BRA `(.L_x_115) ;  /* 0x0000000000140947 */ /* 0x000fea0003800000 */
[----:B------:R-:W0:Y:S02]  /*4cd0*/  LD.E.64 R4, desc[UR36][R4.64] ;  /* 0x0000002404047980 */ /* 0x000e24000c101b00 */
[----:B0-----:R-:W-:-:S05]  /*4ce0*/  IMAD.WIDE.U32 R6, R6, 0x8, R4 ;  /* 0x0000000806067825 */ /* 0x001fca00078e0004 */
[----:B------:R-:W2:Y:S02]  /*4cf0*/  LD.E R0, desc[UR36][R6.64+0x14] ;  /* 0x0000142406007980 */ /* 0x000ea4000c101900 */
[----:B--2---:R-:W-:-:S05]  /*4d00*/  LOP3.LUT R3, R0, R3, RZ, 0xfc, !PT ;  /* 0x0000000300037212 */ /* 0x004fca00078efcff */
[----:B------:R0:W-:Y:S02]  /*4d10*/  ST.E desc[UR36][R6.64+0x14], R3 ;  /* 0x0000140306007985 */ /* 0x0001e4000c101924 */
.L_x_115:
[----:B------:R-:W-:Y:S05]  /*4d20*/  BSYNC.RECONVERGENT B2 ;  /* 0x0000000000027941 */ /* 0x000fea0003800200 */
.L_x_114:
[----:B------:R-:W2:Y:S02]  /*4d30*/  LD.E.U8 R0, desc[UR36][R22.64+0x8] ;  /* 0x0000082416007980 */ /* 0x000ea4000c101100 */
[----:B--2---:R-:W-:-:S13]  /*4d40*/  ISETP.NE.AND P0, PT, R0, 0x4c, PT ;  /* 0x0000004c0000780c */ /* 0x004fda0003f05270 */
[----:B------:R-:W2:Y:S02]  /*4d50*/  @!P0 LD.E R0, desc[UR36][R18.64+0xc] ;  /* 0x00000c2412008980 */ /* 0x000ea4000c101900 */
[----:B--2--5:R-:W-:Y:S02]  /*4d60*/  @!P0 IADD3 R5, PT, PT, R0, 0x1, RZ ;  /* 0x0000000100058810 */ /* 0x024fe40007ffe0ff */
[----:B------:R-:W0:Y:S04]  /*4d70*/  @P0 LD.E R0, desc[UR36][R18.64+0x4] ;  /* 0x0000042412000980 */ /* 0x000e28000c101900 */
[----:B------:R2:W-:Y:S01]  /*4d80*/  @!P0 ST.E desc[UR36][R18.64+0xc], R5 ;  /* 0x00000c0512008985 */ /* 0x0005e2000c101924 */
[----:B01-3--:R-:W-:-:S05]  /*4d90*/  @P0 VIADD R7, R0, 0x1 ;  /* 0x0000000100070836 */ /* 0x00bfca0000000000 */
[----:B------:R2:W-:Y:S04]  /*4da0*/  @P0 ST.E desc[UR36][R18.64+0x4], R7 ;  /* 0x0000040712000985 */ /* 0x0005e8000c101924 */
[----:B------:R-:W3:Y:S01]  /*4db0*/  LD.E.U8 R3, desc[UR36][R22.64+0x8] ;  /* 0x0000082416037980 */ /* 0x000ee2000c101100 */
[----:B------:R-:W-:Y:S01]  /*4dc0*/  IMAD.MOV.U32 R6, RZ, RZ, 0x1 ;  /* 0x00000001ff067424 */ /* 0x000fe200078e00ff */
[-C--:B------:R-:W-:Y:S01]  /*4dd0*/  ISETP.GT.AND P0, PT, R27, R0.reuse, PT ;  /* 0x000000001b00720c */ /* 0x080fe20003f04270 */
[----:B------:R-:W-:Y:S01]  /*4de0*/  HFMA2 R4, -RZ, RZ, 0, 0 ;  /* 0x00000000ff047431 */ /* 0x000fe200000001ff */
[----:B------:R-:W-:Y:S02]  /*4df0*/  ISETP.GT.AND P1, PT, R25, R0, PT ;  /* 0x000000001900720c */ /* 0x000fe40003f24270 */
[----:B---3--:R-:W-:-:S02]  /*4e00*/  ISETP.NE.AND P2, PT, R3, 0x4c, PT ;  /* 0x0000004c0300780c */ /* 0x008fc40003f45270 */
[----:B------:R-:W-:-:S11]  /*4e10*/  SEL R3, R6, 0xffffffff, !P0 ;  /* 0xffffffff06037807 */ /* 0x000fd60004000000 */
[----:B--2---:R-:W-:-:S07]  /*4e20*/  @P2 SEL R3, R6, 0xffffffff, !P1 ;  /* 0xffffffff06032807 */ /* 0x004fce0004800000 */
.L_x_226:
[----:B0-2-4-:R-:W2:Y:S01]  /*4e30*/  LD.E.U8 R5, desc[UR36][R22.64+0x8] ;  /* 0x0000082416057980 */ /* 0x015ea2000c101100 */
[----:B-1-34-:R-:W-:-:S06]  /*4e40*/  IMAD.WIDE.U32 R12, R4, 0x4, R8 ;  /* 0x00000004040c7825 */ /* 0x01afcc00078e0008 */
[----:B-----5:R0:W5:Y:S01]  /*4e50*/  LD.E R12, desc[UR36][R12.64+0x4] ;  /* 0x000004240c0c7980 */ /* 0x020162000c101900 */
[----:B------:R-:W-:Y:S01]  /*4e60*/  BSSY.RECONVERGENT B1, `(.L_x_156) ;  /* 0x000003a000017945 */ /* 0x000fe20003800200 */
[----:B--2---:R-:W-:-:S13]  /*4e70*/  ISETP.NE.AND P0, PT, R5, 0x4c, PT ;  /* 0x0000004c0500780c */ /* 0x004fda0003f05270 */
[----:B0-----:R-:W-:Y:S05]  /*4e80*/  @P0 BRA `(.L_x_157) ;  /* 0x0000000000700947 */ /* 0x001fea0003800000 */
[----:B------:R-:W2:Y:S01]  /*4e90*/  LD.E.S16 R20, desc[UR36][R16.64+0x8] ;  /* 0x0000082410147980 */ /* 0x000ea2000c101700 */
[----:B------:R-:W-:Y:S01]  /*4ea0*/  IMAD R5, R3, R4, R0 ;  /* 0x0000000403057224 */ /* 0x000fe200078e0200 */
[----:B--2---:R-:W-:-:S04]  /*4eb0*/  IABS R14, R20 ;  /* 0x00000014000e7213 */ /* 0x004fc80000000000 */
[-C--:B------:R-:W-:Y:S01]  /*4ec0*/  IADD3 R5, PT, PT, R5, R20.reuse, RZ ;  /* 0x0000001405057210 */ /* 0x080fe20007ffe0ff */
[----:B------:R-:W0:Y:S01]  /*4ed0*/  I2F.RP R10, R14 ;  /* 0x0000000e000a7306 */ /* 0x000e220000209400 */
[----:B------:R-:W-:Y:S02]  /*4ee0*/  IABS R15, R20 ;  /* 0x00000014000f7213 */ /* 0x000fe40000000000 */
[----:B------:R-:W-:Y:S02]  /*4ef0*/  IABS R13, R5 ;  /* 0x00000005000d7213 */ /* 0x000fe40000000000 */
[----:B------:R-:W-:-:S03]  /*4f00*/  ISETP.GE.AND P2, PT, R5, RZ, PT ;  /* 0x000000ff0500720c */ /* 0x000fc60003f46270 */
[----:B0-----:R-:W0:Y:S02]  /*4f10*/  MUFU.RCP R10, R10 ;  /* 0x0000000a000a7308 */ /* 0x001e240000001000 */
[----:B0-----:R-:W-:Y:S02]  /*4f20*/  VIADD R6, R10, 0xffffffe ;  /* 0x0ffffffe0a067836 */ /* 0x001fe40000000000 */
[----:B------:R-:W-:-:S04]  /*4f30*/  IMAD.MOV R10, RZ, RZ, -R15 ;  /* 0x000000ffff0a7224 */ /* 0x000fc800078e0a0f */
[----:B------:R0:W1:Y:S02]  /*4f40*/  F2I.FTZ.U32.TRUNC.NTZ R7, R6 ;  /* 0x0000000600077305 */ /* 0x000064000021f000 */
[----:B0-----:R-:W-:Y:S02]  /*4f50*/  IMAD.MOV.U32 R6, RZ, RZ, RZ ;  /* 0x000000ffff067224 */ /* 0x001fe400078e00ff */
[----:B-1----:R-:W-:-:S04]  /*4f60*/  IMAD.MOV R11, RZ, RZ, -R7 ;  /* 0x000000ffff0b7224 */ /* 0x002fc800078e0a07 */
[----:B------:R-:W-:-:S04]  /*4f70*/  IMAD R11, R11, R14, RZ ;  /* 0x0000000e0b0b7224 */ /* 0x000fc800078e02ff */
[----:B------:R-:W-:Y:S01]  /*4f80*/  IMAD.HI.U32 R7, R7, R11, R6 ;  /* 0x0000000b07077227 */ /* 0x000fe200078e0006 */
[----:B------:R-:W-:-:S05]  /*4f90*/  MOV R6, R13 ;  /* 0x0000000d00067202 */ /* 0x000fca0000000f00 */
[----:B------:R-:W-:-:S04]  /*4fa0*/  IMAD.HI.U32 R7, R7, R6, RZ ;  /* 0x0000000607077227 */ /* 0x000fc800078e00ff */
[----:B------:R-:W-:-:S05]  /*4fb0*/  IMAD R7, R7, R10, R6 ;  /* 0x0000000a07077224 */ /* 0x000fca00078e0206 */
[----:B------:R-:W-:-:S13]  /*4fc0*/  ISETP.GT.U32.AND P0, PT, R14, R7, PT ;  /* 0x000000070e00720c */ /* 0x000fda0003f04070 */
[----:B------:R-:W-:Y:S01]  /*4fd0*/  @!P0 IMAD.IADD R7, R7, 0x1, -R14 ;  /* 0x0000000107078824 */ /* 0x000fe200078e0a0e */
[----:B------:R-:W-:-:S04]  /*4fe0*/  ISETP.NE.AND P0, PT, R20, RZ, PT ;  /* 0x000000ff1400720c */ /* 0x000fc80003f05270 */
[----:B------:R-:W-:-:S13]  /*4ff0*/  ISETP.GT.U32.AND P1, PT, R14, R7, PT ;  /* 0x000000070e00720c */ /* 0x000fda0003f24070 */
[----:B------:R-:W-:-:S05]  /*5000*/  @!P1 IMAD.IADD R7, R7, 0x1, -R14 ;  /* 0x0000000107079824 */ /* 0x000fca00078e0a0e */
[----:B------:R-:W-:Y:S02]  /*5010*/  @!P2 IADD3 R7, PT, PT, -R7, RZ, RZ ;  /* 0x000000ff0707a210 */ /* 0x000fe40007ffe1ff */
[----:B------:R-:W-:-:S05]  /*5020*/  @!P0 LOP3.LUT R7, RZ, R20, RZ, 0x33, !PT ;  /* 0x00000014ff078212 */ /* 0x000fca00078e33ff */
[----:B------:R-:W-:Y:S01]  /*5030*/  IMAD.MOV.U32 R27, RZ, RZ, R7 ;  /* 0x000000ffff1b7224 */ /* 0x000fe200078e0007 */
[----:B------:R-:W-:Y:S06]  /*5040*/  BRA `(.L_x_158) ;  /* 0x00000000006c7947 */ /* 0x000fec0003800000 */
.L_x_157:
[----:B------:R-:W2:Y:S01]  /*5050*/  LD.E.S16 R20, desc[UR36][R16.64+0x8] ;  /* 0x0000082410147980 */ /* 0x000ea2000c101700 */
[----:B------:R-:W-:Y:S01]  /*5060*/  IMAD R5, R3, R4, R0 ;  /* 0x0000000403057224 */ /* 0x000fe200078e0200 */
[----:B--2---:R-:W-:-:S03]  /*5070*/  IABS R14, R20 ;  /* 0x00000014000e7213 */ /* 0x004fc60000000000 */
[----:B------:R-:W-:Y:S01]  /*5080*/  IMAD.IADD R5, R5, 0x1, R20 ;  /* 0x0000000105057824 */ /* 0x000fe200078e0214 */
[----:B------:R-:W-:Y:S01]  /*5090*/  IABS R15, R20 ;  /* 0x00000014000f7213 */ /* 0x000fe20000000000 */
[----:B------:R-:W0:Y:S03]  /*50a0*/  I2F.RP R10, R14 ;  /* 0x0000000e000a7306 */ /* 0x000e260000209400 */
[----:B------:R-:W-:Y:S02]  /*50b0*/  IABS R13, R5 ;  /* 0x00000005000d7213 */ /* 0x000fe40000000000 */
[----:B------:R-:W-:-:S03]  /*50c0*/  ISETP.GE.AND P2, PT, R5, RZ, PT ;  /* 0x000000ff0500720c */ /* 0x000fc60003f46270 */
[----:B0-----:R-:W0:Y:S02]  /*50d0*/  MUFU.RCP R10, R10 ;  /* 0x0000000a000a7308 */ /* 0x001e240000001000 */
[----:B0-----:R-:W-:Y:S02]  /*50e0*/  VIADD R6, R10, 0xffffffe ;  /* 0x0ffffffe0a067836 */ /* 0x001fe40000000000 */
[----:B------:R-:W-:-:S04]  /*50f0*/  IMAD.MOV R10, RZ, RZ, -R15 ;  /* 0x000000ffff0a7224 */ /* 0x000fc800078e0a0f */
[----:B------:R0:W1:Y:S02]  /*5100*/  F2I.FTZ.U32.TRUNC.NTZ R7, R6 ;  /* 0x0000000600077305 */ /* 0x000064000021f000 */
[----:B0-----:R-:W-:Y:S01]  /*5110*/  HFMA2 R6, -RZ, RZ, 0, 0 ;  /* 0x00000000ff067431 */ /* 0x001fe200000001ff */
[----:B-1----:R-:W-:-:S05]  /*5120*/  IADD3 R11, PT, PT, RZ, -R7, RZ ;  /* 0x80000007ff0b7210 */ /* 0x002fca0007ffe0ff */
[----:B------:R-:W-:-:S04]  /*5130*/  IMAD R11, R11, R14, RZ ;  /* 0x0000000e0b0b7224 */ /* 0x000fc800078e02ff */
[----:B------:R-:W-:-:S04]  /*5140*/  IMAD.HI.U32 R7, R7, R11, R6 ;  /* 0x0000000b07077227 */ /* 0x000fc800078e0006 */
[----:B------:R-:W-:-:S04]  /*5150*/  IMAD.MOV.U32 R6, RZ, RZ, R13 ;  /* 0x000000ffff067224 */ /* 0x000fc800078e000d */
[----:B------:R-:W-:-:S04]  /*5160*/  IMAD.HI.U32 R7, R7, R6, RZ ;  /* 0x0000000607077227 */ /* 0x000fc800078e00ff */
[----:B------:R-:W-:-:S05]  /*5170*/  IMAD R7, R7, R10, R6 ;  /* 0x0000000a07077224 */ /* 0x000fca00078e0206 */
[----:B------:R-:W-:-:S13]  /*5180*/  ISETP.GT.U32.AND P0, PT, R14, R7, PT ;  /* 0x000000070e00720c */ /* 0x000fda0003f04070 */
[----:B------:R-:W-:Y:S01]  /*5190*/  @!P0 IMAD.IADD R7, R7, 0x1, -R14 ;  /* 0x0000000107078824 */ /* 0x000fe200078e0a0e */
[----:B------:R-:W-:-:S04]  /*51a0*/  ISETP.NE.AND P0, PT, R20, RZ, PT ;  /* 0x000000ff1400720c */ /* 0x000fc80003f05270 */
[----:B------:R-:W-:-:S13]  /*51b0*/  ISETP.GT.U32.AND P1, PT, R14, R7, PT ;  /* 0x000000070e00720c */ /* 0x000fda0003f24070 */
[----:B------:R-:W-:-:S05]  /*51c0*/  @!P1 IADD3 R7, PT, PT, R7, -R14, RZ ;  /* 0x8000000e07079210 */ /* 0x000fca0007ffe0ff */
[----:B------:R-:W-:Y:S01]  /*51d0*/  @!P2 IMAD.MOV R7, RZ, RZ, -R7 ;  /* 0x000000ffff07a224 */ /* 0x000fe200078e0a07 */
[----:B------:R-:W-:-:S05]  /*51e0*/  @!P0 LOP3.LUT R7, RZ, R20, RZ, 0x33, !PT ;  /* 0x00000014ff078212 */ /* 0x000fca00078e33ff */
[----:B------:R-:W-:-:S07]  /*51f0*/  IMAD.MOV.U32 R25, RZ, RZ, R7 ;  /* 0x000000ffff197224 */ /* 0x000fce00078e0007 */
.L_x_158:
[----:B------:R-:W-:Y:S05]  /*5200*/  BSYNC.RECONVERGENT B1 ;  /* 0x0000000000017941 */ /* 0x000fea0003800200 */
.L_x_156:
[----:B------:R-:W2:Y:S02]  /*5210*/  LD.E.64 R6, desc[UR36][R16.64] ;  /* 0x0000002410067980 */ /* 0x000ea4000c101b00 */
[----:B--2---:R-:W-:-:S06]  /*5220*/  IMAD.WIDE R6, R25, 0x8, R6 ;  /* 0x0000000819067825 */ /* 0x004fcc00078e0206 */
[----:B------:R-:W2:Y:S02]  /*5230*/  LD.E.64 R6, desc[UR36][R6.64] ;  /* 0x0000002406067980 */ /* 0x000ea4000c101b00 */
[----:B--2---:R-:W-:-:S05]  /*5240*/  IMAD.WIDE R14, R27, 0x8, R6 ;  /* 0x000000081b0e7825 */ /* 0x004fca00078e0206 */
[----:B------:R-:W2:Y:S01]  /*5250*/  LD.E R5, desc[UR36][R14.64] ;  /* 0x000000240e057980 */ /* 0x000ea2000c101900 */
[----:B------:R-:W-:Y:S01]  /*5260*/  BSSY.RECONVERGENT B1, `(.L_x_159) ;  /* 0x0000162000017945 */ /* 0x000fe20003800200 */
[----:B------:R-:W-:Y:S02]  /*5270*/  PLOP3.LUT P0, PT, PT, PT, PT, 0x8, 0x80 ;  /* 0x000000000080781c */ /* 0x000fe40003f0e170 */
[C---:B--2--5:R-:W-:Y:S02]  /*5280*/  ISETP.NE.AND P1, PT, R5.reuse, R12, PT ;  /* 0x0000000c0500720c */ /* 0x064fe40003f25270 */
[----:B------:R-:W-:-:S13]  /*5290*/  ISETP.GT.AND P2, PT, R5, -0x1, PT ;  /* 0xffffffff0500780c */ /* 0x000fda0003f44270 */
[----:B------:R-:W-:Y:S05]  /*52a0*/  @P1 BRA P2, `(.L_x_160) ;  /* 0x0000001400741947 */ /* 0x000fea0001000000 */
[----:B------:R-:W-:Y:S01]  /*52b0*/  ISETP.GE.AND P1, PT, R12, 0x1, PT ;  /* 0x000000010c00780c */ /* 0x000fe20003f26270 */
[----:B------:R-:W-:Y:S01]  /*52c0*/  BSSY.RECONVERGENT B4, `(.L_x_161) ;  /* 0x000003e000047945 */ /* 0x000fe20003800200 */
[----:B------:R-:W-:-:S11]  /*52d0*/  HFMA2 R5, -RZ, RZ, 0, 5.9604644775390625e-08 ;  /* 0x00000001ff057431 */ /* 0x000fd600000001ff */
[----:B------:R-:W-:Y:S05]  /*52e0*/  @!P1 BRA `(.L_x_162) ;  /* 0x0000000000ec9947 */ /* 0x000fea0003800000 */
[C---:B------:R-:W-:Y:S01]  /*52f0*/  ISETP.GE.U32.AND P1, PT, R12.reuse, 0x4, PT ;  /* 0x000000040c00780c */ /* 0x040fe20003f26070 */
[----:B------:R-:W-:Y:S01]  /*5300*/  BSSY.RECONVERGENT B3, `(.L_x_163) ;  /* 0x000002e000037945 */ /* 0x000fe20003800200 */
[----:B------:R-:W-:Y:S01]  /*5310*/  LOP3.LUT R20, R12, 0x3, RZ, 0xc0, !PT ;  /* 0x000000030c147812 */ /* 0x000fe200078ec0ff */
[----:B------:R-:W-:-:S10]  /*5320*/  IMAD.MOV.U32 R10, RZ, RZ, 0x2 ;  /* 0x00000002ff0a7424 */ /* 0x000fd400078e00ff */
[----:B------:R-:W-:Y:S05]  /*5330*/  @!P1 BRA `(.L_x_164) ;  /* 0x0000000000a89947 */ /* 0x000fea0003800000 */
[----:B------:R-:W-:Y:S01]  /*5340*/  LOP3.LUT R11, R12, 0x7ffffffc, RZ, 0xc0, !PT ;  /* 0x7ffffffc0c0b7812 */ /* 0x000fe200078ec0ff */
[----:B------:R-:W-:Y:S04]  /*5350*/  BSSY.RECONVERGENT B2, `(.L_x_165) ;  /* 0x0000027000027945 */ /* 0x000fe80003800200 */
[----:B------:R-:W-:Y:S01]  /*5360*/  BSSY.RELIABLE B5, `(.L_x_166) ;  /* 0x000001e000057945 */ /* 0x000fe20003800100 */
[----:B------:R-:W-:Y:S01]  /*5370*/  IMAD.MOV.U32 R6, RZ, RZ, RZ ;  /* 0x000000ffff067224 */ /* 0x000fe200078e00ff */
[----:B------:R-:W-:Y:S02]  /*5380*/  ISETP.GT.AND P1, PT, R11, RZ, PT ;  /* 0x000000ff0b00720c */ /* 0x000fe40003f24270 */
[----:B------:R-:W-:-:S11]  /*5390*/  MOV R5, 0x1 ;  /* 0x0000000100057802 */ /* 0x000fd60000000f00 */
[----:B------:R-:W-:Y:S05]  /*53a0*/  @!P1 BRA `(.L_x_167) ;  /* 0x0000000000649947 */ /* 0x000fea0003800000 */
[----:B------:R-:W-:Y:S01]  /*53b0*/  IMAD.IADD R7, R11, 0x1, -R6 ;  /* 0x000000010b077824 */ /* 0x000fe200078e0a06 */
[----:B------:R-:W-:Y:S01]  /*53c0*/  BSSY.RECONVERGENT B7, `(.L_x_168) ;  /* 0x000000e000077945 */ /* 0x000fe20003800200 */
[----:B------:R-:W-:-:S03]  /*53d0*/  PLOP3.LUT P1, PT, PT, PT, PT, 0x80, 0x8 ;  /* 0x000000000008781c */ /* 0x000fc60003f2f070 */
[----:B------:R-:W-:-:S13]  /*53e0*/  ISETP.GT.AND P2, PT, R7, 0xc, PT ;  /* 0x0000000c0700780c */ /* 0x000fda0003f44270 */
[----:B------:R-:W-:Y:S05]  /*53f0*/  @!P2 BRA `(.L_x_169) ;  /* 0x000000000028a947 */ /* 0x000fea0003800000 */
[----:B------:R-:W-:Y:S01]  /*5400*/  BSSY.RECONVERGENT B8, `(.L_x_170) ;  /* 0x0000008000087945 */ /* 0x000fe20003800200 */
[----:B------:R-:W-:Y:S01]  /*5410*/  PLOP3.LUT P1, PT, PT, PT, PT, 0x8, 0x80 ;  /* 0x000000000080781c */ /* 0x000fe20003f2e170 */
[----:B------:R-:W-:-:S12]  /*5420*/  VIADD R13, R11, 0xfffffff4 ;  /* 0xfffffff40b0d7836 */ /* 0x000fd80000000000 */
.L_x_171:
[----:B------:R-:W-:Y:S01]  /*5430*/  IADD3 R6, PT, PT, R6, 0x10, RZ ;  /* 0x0000001006067810 */ /* 0x000fe20007ffe0ff */
[----:B------:R-:W-:Y:S02]  /*5440*/  IMAD.MOV.U32 R7, RZ, RZ, R5 ;  /* 0x000000ffff077224 */ /* 0x000fe400078e0005 */
[----:B------:R-:W-:Y:S01]  /*5450*/  IMAD.U32 R5, R5, 0x10000, RZ ;  /* 0x0001000005057824 */ /* 0x000fe200078e00ff */
[----:B------:R-:W-:-:S13]  /*5460*/  ISETP.GE.AND P2, PT, R6, R13, PT ;  /* 0x0000000d0600720c */ /* 0x000fda0003f46270 */
[----:B------:R-:W-:Y:S05]  /*5470*/  @!P2 BRA `(.L_x_171) ;  /* 0xfffffffc00eca947 */ /* 0x000fea000383ffff */
[----:B------:R-:W-:Y:S05]  /*5480*/  BSYNC.RECONVERGENT B8 ;  /* 0x0000000000087941 */ /* 0x000fea0003800200 */
.L_x_170:
[----:B------:R-:W-:-:S07]  /*5490*/  SHF.L.U32 R35, R7, 0xc, RZ ;  /* 0x0000000c07237819 */ /* 0x000fce00000006ff */
.L_x_169:
[----:B------:R-:W-:Y:S05]  /*54a0*/  BSYNC.RECONVERGENT B7 ;  /* 0x0000000000077941 */ /* 0x000fea0003800200 */
.L_x_168:
[----:B------:R-:W-:-:S05]  /*54b0*/  IMAD.IADD R7, R11, 0x1, -R6 ;  /* 0x000000010b077824 */ /* 0x000fca00078e0a06 */
[----:B------:R-:W-:-:S13]  /*54c0*/  ISETP.GT.AND P2, PT, R7, 0x4, PT ;  /* 0x000000040700780c */ /* 0x000fda0003f44270 */
[----:B------:R-:W-:Y:S01]  /*54d0*/  @P2 VIADD R6, R6, 0x8 ;  /* 0x0000000806062836 */ /* 0x000fe20000000000 */
[----:B------:R-:W-:Y:S02]  /*54e0*/  @P2 PLOP3.LUT P1, PT, PT, PT, PT, 0x8, 0x80 ;  /* 0x000000000080281c */ /* 0x000fe40003f2e170 */
[C---:B------:R-:W-:Y:S01]  /*54f0*/  @P2 SHF.L.U32 R35, R5.reuse, 0x4, RZ ;  /* 0x0000000405232819 */ /* 0x040fe200000006ff */
[----:B------:R-:W-:Y:S01]  /*5500*/  @P2 IMAD.SHL.U32 R5, R5, 0x100, RZ ;  /* 0x0000010005052824 */ /* 0x000fe200078e00ff */
[----:B------:R-:W-:-:S13]  /*5510*/  ISETP.NE.OR P1, PT, R6, R11, P1 ;  /* 0x0000000b0600720c */ /* 0x000fda0000f25670 */
[----:B------:R-:W-:Y:S05]  /*5520*/  @!P1 BREAK.RELIABLE B5 ;  /* 0x0000000000059942 */ /* 0x000fea0003800100 */
[----:B------:R-:W-:Y:S05]  /*5530*/  @!P1 BRA `(.L_x_172) ;  /* 0x0000000000209947 */ /* 0x000fea0003800000 */
.L_x_167:
[----:B------:R-:W-:Y:S05]  /*5540*/  BSYNC.RELIABLE B5 ;  /* 0x0000000000057941 */ /* 0x000fea0003800100 */
.L_x_166:
[----:B------:R-:W-:Y:S01]  /*5550*/  BSSY.RECONVERGENT B5, `(.L_x_172) ;  /* 0x0000006000057945 */ /* 0x000fe20003800200 */
.L_x_173:
[----:B------:R-:W-:Y:S01]  /*5560*/  VIADD R6, R6, 0x4 ;  /* 0x0000000406067836 */ /* 0x000fe20000000000 */
[----:B------:R-:W-:Y:S01]  /*5570*/  MOV R35, R5 ;  /* 0x0000000500237202 */ /* 0x000fe20000000f00 */
[----:B------:R-:W-:-:S03]  /*5580*/  IMAD.SHL.U32 R5, R5, 0x10, RZ ;  /* 0x0000001005057824 */ /* 0x000fc600078e00ff */
[----:B------:R-:W-:-:S13]  /*5590*/  ISETP.NE.AND P1, PT, R6, R11, PT ;  /* 0x0000000b0600720c */ /* 0x000fda0003f25270 */
[----:B------:R-:W-:Y:S05]  /*55a0*/  @P1 BRA `(.L_x_173) ;  /* 0xfffffffc00ec1947 */ /* 0x000fea000383ffff */
[----:B------:R-:W-:Y:S05]  /*55b0*/  BSYNC.RECONVERGENT B5 ;  /* 0x0000000000057941 */ /* 0x000fea0003800200 */
.L_x_172:
[----:B------:R-:W-:Y:S05]  /*55c0*/  BSYNC.RECONVERGENT B2 ;  /* 0x0000000000027941 */ /* 0x000fea0003800200 */
.L_x_165:
[----:B------:R-:W-:-:S07]  /*55d0*/  IMAD.SHL.U32 R10, R35, 0x20, RZ ;  /* 0x00000020230a7824 */ /* 0x000fce00078e00ff */
.L_x_164:
[----:B------:R-:W-:Y:S05]  /*55e0*/  BSYNC.RECONVERGENT B3 ;  /* 0x0000000000037941 */ /* 0x000fea0003800200 */
.L_x_163:
[----:B------:R-:W-:-:S04]  /*55f0*/  VIMNMX.U32 R6, PT, PT, R20, 0x2, PT ;  /* 0x0000000214067848 */ /* 0x000fc80003fe0000 */
[----:B------:R-:W-:-:S04]  /*5600*/  SHF.L.U32 R11, R6, 0x2, RZ ;  /* 0x00000002060b7819 */ /* 0x000fc800000006ff */
[----:B------:R-:W0:Y:S02]  /*5610*/  LDC R6, c[0x2][R11+0x18] ;  /* 0x008006000b067b82 */ /* 0x000e240000000800 */
[----:B0-----:R-:W-:-:S04]  /*5620*/  SHF.R.S32.HI R7, RZ, 0x1f, R6 ;  /* 0x0000001fff077819 */ /* 0x001fc80000011406 */
.L_x_283:
[----:B------:R-:W-:Y:S05]  /*5630*/  BRX R6 -0x5640                                 (*"BRANCH_TARGETS .L_x_162,.L_x_285,.L_x_286"*) ;  /* 0xffffffa806707949 */ /* 0x000fea000383ffff */
.L_x_286:
[----:B------:R-:W-:Y:S01]  /*5640*/  IMAD.MOV.U32 R5, RZ, RZ, 0x1 ;  /* 0x00000001ff057424 */ /* 0x000fe200078e00ff */
[----:B------:R-:W-:-:S04]  /*5650*/  ISETP.NE.AND P1, PT, R20, 0x2, PT ;  /* 0x000000021400780c */ /* 0x000fc80003f25270 */
[----:B------:R-:W-:-:S04]  /*5660*/  SEL R5, R5, 0x2, !P1 ;  /* 0x0000000205057807 */ /* 0x000fc80004800000 */
[----:B------:R-:W-:Y:S01]  /*5670*/  SHF.L.U32 R5, R10, R5, RZ ;  /* 0x000000050a057219 */ /* 0x000fe200000006ff */
[----:B------:R-:W-:Y:S06]  /*5680*/  BRA `(.L_x_162) ;  /* 0x0000000000047947 */ /* 0x000fec0003800000 */
.L_x_285:
[----:B------:R-:W-:-:S07]  /*5690*/  IMAD.MOV.U32 R5, RZ, RZ, R10 ;  /* 0x000000ffff057224 */ /* 0x000fce00078e000a */
.L_x_162:
[----:B------:R-:W-:Y:S05]  /*56a0*/  BSYNC.RECONVERGENT B4 ;  /* 0x0000000000047941 */ /* 0x000fea0003800200 */
.L_x_161:
        /* <DEDUP_REMOVED lines=8> */
[----:B------:R-:W-:Y:S01]  /*5730*/  HFMA2 R6, -RZ, RZ, 0, 5.9604644775390625e-08 ;  /* 0x00000001ff067431 */ /* 0x000fe200000001ff */
[----:B--2---:R-:W-:-:S10]  /*5740*/  PRMT R7, R5, 0x9910, RZ ;  /* 0x0000991005077816 */ /* 0x004fd400000000ff */
[----:B0-----:R-:W-:Y:S05]  /*5750*/  @!P0 BRA `(.L_x_175) ;  /* 0x0000000000ec8947 */ /* 0x001fea0003800000 */
        /* <DEDUP_REMOVED lines=20> */
.L_x_184:
[----:B------:R-:W-:Y:S01]  /*58a0*/  IADD3 R12, PT, PT, R12, 0x10, RZ ;  /* 0x000000100c0c7810 */ /* 0x000fe20007ffe0ff */
[----:B------:R-:W-:Y:S02]  /*58b0*/  IMAD.MOV.U32 R13, RZ, RZ, R6 ;  /* 0x000000ffff0d7224 */ /* 0x000fe400078e0006 */
[----:B------:R-:W-:Y:S01]  /*58c0*/  IMAD.U32 R6, R6, 0x10000, RZ ;  /* 0x0001000006067824 */ /* 0x000fe200078e00ff */
[----:B------:R-:W-:-:S13]  /*58d0*/  ISETP.GE.AND P1, PT, R12, R15, PT ;  /* 0x0000000f0c00720c */ /* 0x000fda0003f26270 */
[----:B------:R-:W-:Y:S05]  /*58e0*/  @!P1 BRA `(.L_x_184) ;  /* 0xfffffffc00ec9947 */ /* 0x000fea000383ffff */
[----:B------:R-:W-:Y:S05]  /*58f0*/  BSYNC.RECONVERGENT B8 ;  /* 0x0000000000087941 */ /* 0x000fea0003800200 */
.L_x_183:
[----:B------:R-:W-:-:S07]  /*5900*/  SHF.L.U32 R34, R13, 0xc, RZ ;  /* 0x0000000c0d227819 */ /* 0x000fce00000006ff */
.L_x_182:
[----:B------:R-:W-:Y:S05]  /*5910*/  BSYNC.RECONVERGENT B7 ;  /* 0x0000000000077941 */ /* 0x000fea0003800200 */
.L_x_181:
        /* <DEDUP_REMOVED lines=9> */
.L_x_180:
[----:B------:R-:W-:Y:S05]  /*59b0*/  BSYNC.RELIABLE B5 ;  /* 0x0000000000057941 */ /* 0x000fea0003800100 */
.L_x_179:
[----:B------:R-:W-:Y:S01]  /*59c0*/  BSSY.RECONVERGENT B5, `(.L_x_185) ;  /* 0x0000006000057945 */ /* 0x000fe20003800200 */
.L_x_186:
[----:B------:R-:W-:Y:S01]  /*59d0*/  VIADD R12, R12, 0x4 ;  /* 0x000000040c0c7836 */ /* 0x000fe20000000000 */
[----:B------:R-:W-:Y:S01]  /*59e0*/  MOV R34, R6 ;  /* 0x0000000600227202 */ /* 0x000fe20000000f00 */
[----:B------:R-:W-:-:S03]  /*59f0*/  IMAD.SHL.U32 R6, R6, 0x10, RZ ;  /* 0x0000001006067824 */ /* 0x000fc600078e00ff */
[----:B------:R-:W-:-:S13]  /*5a00*/  ISETP.NE.AND P0, PT, R12, R21, PT ;  /* 0x000000150c00720c */ /* 0x000fda0003f05270 */
[----:B------:R-:W-:Y:S05]  /*5a10*/  @P0 BRA `(.L_x_186) ;  /* 0xfffffffc00ec0947 */ /* 0x000fea000383ffff */
[----:B------:R-:W-:Y:S05]  /*5a20*/  BSYNC.RECONVERGENT B5 ;  /* 0x0000000000057941 */ /* 0x000fea0003800200 */
.L_x_185:
[----:B------:R-:W-:Y:S05]  /*5a30*/  BSYNC.RECONVERGENT B2 ;  /* 0x0000000000027941 */ /* 0x000fea0003800200 */
.L_x_178:
[----:B------:R-:W-:-:S07]  /*5a40*/  IMAD.SHL.U32 R14, R34, 0x20, RZ ;  /* 0x00000020220e7824 */ /* 0x000fce00078e00ff */
.L_x_177:
[----:B------:R-:W-:Y:S05]  /*5a50*/  BSYNC.RECONVERGENT B3 ;  /* 0x0000000000037941 */ /* 0x000fea0003800200 */
.L_x_176:
[----:B------:R-:W-:-:S04]  /*5a60*/  VIMNMX.U32 R12, PT, PT, R20, 0x2, PT ;  /* 0x00000002140c7848 */ /* 0x000fc80003fe0000 */
[----:B------:R-:W-:-:S04]  /*5a70*/  SHF.L.U32 R15, R12, 0x2, RZ ;  /* 0x000000020c0f7819 */ /* 0x000fc800000006ff */
[----:B------:R-:W0:Y:S02]  /*5a80*/  LDC R12, c[0x2][R15+0x24] ;  /* 0x008009000f0c7b82 */ /* 0x000e240000000800 */
[----:B0-----:R-:W-:-:S04]  /*5a90*/  SHF.R.S32.HI R13, RZ, 0x1f, R12 ;  /* 0x0000001fff0d7819 */ /* 0x001fc8000001140c */
.L_x_287:
[----:B------:R-:W-:Y:S05]  /*5aa0*/  BRX R12 -0x5ab0                                (*"BRANCH_TARGETS .L_x_175,.L_x_289,.L_x_290"*) ;  /* 0xffffffa40c547949 */ /* 0x000fea000383ffff */
.L_x_290:
[----:B------:R-:W-:Y:S01]  /*5ab0*/  IMAD.MOV.U32 R13, RZ, RZ, 0x1 ;  /* 0x00000001ff0d7424 */ /* 0x000fe200078e00ff */
[----:B------:R-:W-:-:S04]  /*5ac0*/  ISETP.NE.AND P0, PT, R20, 0x2, PT ;  /* 0x000000021400780c */ /* 0x000fc80003f05270 */
[----:B------:R-:W-:-:S04]  /*5ad0*/  SEL R13, R13, 0x2, !P0 ;  /* 0x000000020d0d7807 */ /* 0x000fc80004000000 */
[----:B------:R-:W-:Y:S01]  /*5ae0*/  SHF.L.U32 R6, R14, R13, RZ ;  /* 0x0000000d0e067219 */ /* 0x000fe200000006ff */
[----:B------:R-:W-:Y:S06]  /*5af0*/  BRA `(.L_x_175) ;  /* 0x0000000000047947 */ /* 0x000fec0003800000 */
.L_x_289:
[----:B------:R-:W-:-:S07]  /*5b00*/  IMAD.MOV.U32 R6, RZ, RZ, R14 ;  /* 0x000000ffff067224 */ /* 0x000fce00078e000e */
.L_x_175:
[----:B------:R-:W-:Y:S05]  /*5b10*/  BSYNC.RECONVERGENT B4 ;  /* 0x0000000000047941 */ /* 0x000fea0003800200 */
.L_x_174:
[----:B------:R-:W-:Y:S02]  /*5b20*/  PRMT R12, R5, 0x9910, RZ ;  /* 0x00009910050c7816 */ /* 0x000fe400000000ff */
[----:B------:R-:W-:Y:S02]  /*5b30*/  PLOP3.LUT P0, PT, PT, PT, PT, 0x80, 0x8 ;  /* 0x000000000008781c */ /* 0x000fe40003f0f070 */
[----:B------:R-:W-:-:S13]  /*5b40*/  ISETP.GE.AND P1, PT, R12, 0x1, PT ;  /* 0x000000010c00780c */ /* 0x000fda0003f26270 */
[----:B------:R-:W-:Y:S05]  /*5b50*/  @!P1 BRA `(.L_x_160) ;  /* 0x0000000c00489947 */ /* 0x000fea0003800000 */
[----:B------:R-:W-:Y:S01]  /*5b60*/  ISETP.GE.U32.AND P1, PT, R5, 0x4, PT ;  /* 0x000000040500780c */ /* 0x000fe20003f26070 */
[----:B------:R-:W-:Y:S01]  /*5b70*/  BSSY.RECONVERGENT B2, `(.L_x_187) ;  /* 0x000005d000027945 */ /* 0x000fe20003800200 */
[----:B------:R-:W-:-:S11]  /*5b80*/  HFMA2 R29, -RZ, RZ, 0, 0 ;  /* 0x00000000ff1d7431 */ /* 0x000fd600000001ff */
[----:B------:R-:W-:Y:S05]  /*5b90*/  @!P1 BRA `(.L_x_188) ;  /* 0x0000000400689947 */ /* 0x000fea0003800000 */
[----:B------:R-:W-:Y:S01]  /*5ba0*/  ISETP.NE.AND P2, PT, R25, RZ, PT ;  /* 0x000000ff1900720c */ /* 0x000fe20003f45270 */
        /* <DEDUP_REMOVED lines=12> */
.L_x_190:
[----:B------:R-:W-:Y:S05]  /*5c70*/  BSYNC.RECONVERGENT B3 ;  /* 0x0000000000037941 */ /* 0x000fea0003800200 */
.L_x_189:
[----:B------:R-:W-:Y:S04]  /*5c80*/  BSSY.RECONVERGENT B3, `(.L_x_191) ;  /* 0x0000007000037945 */ /* 0x000fe80003800200 */
[----:B------:R-:W-:Y:S05]  /*5c90*/  @!P3 BRA `(.L_x_192) ;  /* 0x000000000014b947 */ /* 0x000fea0003800000 */
[----:B0----5:R-:W2:Y:S02]  /*5ca0*/  LD.E.64 R12, desc[UR36][R10.64+0x8] ;  /* 0x000008240a0c7980 */ /* 0x021ea4000c101b00 */
[----:B--2---:R-:W-:-:S05]  /*5cb0*/  IMAD.WIDE R12, R27, 0x8, R12 ;  /* 0x000000081b0c7825 */ /* 0x004fca00078e020c */
[----:B------:R-:W2:Y:S02]  /*5cc0*/  LD.E R15, desc[UR36][R12.64+0x4] ;  /* 0x000004240c0f7980 */ /* 0x000ea4000c101900 */
[----:B--2---:R-:W-:-:S05]  /*5cd0*/  LOP3.LUT R15, R15, R6, RZ, 0xfc, !PT ;  /* 0x000000060f0f7212 */ /* 0x004fca00078efcff */
[----:B------:R1:W-:Y:S02]  /*5ce0*/  ST.E desc[UR36][R12.64+0x4], R15 ;  /* 0x0000040f0c007985 */ /* 0x0003e4000c101924 */
.L_x_192:
[----:B------:R-:W-:Y:S05]  /*5cf0*/  BSYNC.RECONVERGENT B3 ;  /* 0x0000000000037941 */ /* 0x000fea0003800200 */
.L_x_191:
[----:B------:R-:W-:Y:S04]  /*5d00*/  BSSY.RECONVERGENT B3, `(.L_x_193) ;  /* 0x0000007000037945 */ /* 0x000fe80003800200 */
[----:B------:R-:W-:Y:S05]  /*5d10*/  @!P4 BRA `(.L_x_194) ;  /* 0x000000000014c947 */ /* 0x000fea0003800000 */
[----:B01---5:R-:W2:Y:S02]  /*5d20*/  LD.E.64 R12, desc[UR36][R10.64+0x10] ;  /* 0x000010240a0c7980 */ /* 0x023ea4000c101b00 */
[----:B--2---:R-:W-:-:S05]  /*5d30*/  IMAD.WIDE R12, R27, 0x8, R12 ;  /* 0x000000081b0c7825 */ /* 0x004fca00078e020c */
[----:B------:R-:W2:Y:S02]  /*5d40*/  LD.E R15, desc[UR36][R12.64+0x4] ;  /* 0x000004240c0f7980 */ /* 0x000ea4000c101900 */
[----:B--2---:R-:W-:-:S05]  /*5d50*/  LOP3.LUT R15, R15, R6, RZ, 0xfc, !PT ;  /* 0x000000060f0f7212 */ /* 0x004fca00078efcff */
[----:B------:R2:W-:Y:S02]  /*5d60*/  ST.E desc[UR36][R12.64+0x4], R15 ;  /* 0x0000040f0c007985 */ /* 0x0005e4000c101924 */
.L_x_194:
[----:B------:R-:W-:Y:S05]  /*5d70*/  BSYNC.RECONVERGENT B3 ;  /* 0x0000000000037941 */ /* 0x000fea0003800200 */
.L_x_193:
[----:B------:R-:W-:Y:S04]  /*5d80*/  BSSY.RECONVERGENT B3, `(.L_x_195) ;  /* 0x0000007000037945 */ /* 0x000fe80003800200 */
[----:B------:R-:W-:Y:S05]  /*5d90*/  @!P5 BRA `(.L_x_196) ;  /* 0x000000000014d947 */ /* 0x000fea0003800000 */
[----:B012--5:R-:W2:Y:S02]  /*5da0*/  LD.E.64 R12, desc[UR36][R10.64+0x18] ;  /* 0x000018240a0c7980 */ /* 0x027ea4000c101b00 */
[----:B--2---:R-:W-:-:S05]  /*5db0*/  IMAD.WIDE R12, R27, 0x8, R12 ;  /* 0x000000081b0c7825 */ /* 0x004fca00078e020c */
[----:B------:R-:W2:Y:S02]  /*5dc0*/  LD.E R15, desc[UR36][R12.64+0x4] ;  /* 0x000004240c0f7980 */ /* 0x000ea4000c101900 */
[----:B--2---:R-:W-:-:S05]  /*5dd0*/  LOP3.LUT R15, R15, R6, RZ, 0xfc, !PT ;  /* 0x000000060f0f7212 */ /* 0x004fca00078efcff */
[----:B------:R3:W-:Y:S02]  /*5de0*/  ST.E desc[UR36][R12.64+0x4], R15 ;  /* 0x0000040f0c007985 */ /* 0x0007e4000c101924 */
.L_x_196:
[----:B------:R-:W-:Y:S05]  /*5df0*/  BSYNC.RECONVERGENT B3 ;  /* 0x0000000000037941 */ /* 0x000fea0003800200 */
.L_x_195:
[----:B------:R-:W-:Y:S01]  /*5e00*/  IMAD.MOV.U32 R29, RZ, RZ, R20 ;  /* 0x000000ffff1d7224 */ /* 0x000fe200078e0014 */
[----:B------:R-:W-:Y:S06]  /*5e10*/  @!P1 BRA `(.L_x_188) ;  /* 0x0000000000c89947 */ /* 0x000fec0003800000 */
[----:B------:R-:W-:Y:S01]  /*5e20*/  BSSY.RECONVERGENT B3, `(.L_x_197) ;  /* 0x0000030000037945 */ /* 0x000fe20003800200 */
[----:B------:R-:W-:-:S07]  /*5e30*/  IMAD.MOV.U32 R21, RZ, RZ, 0x4 ;  /* 0x00000004ff157424 */ /* 0x000fce00078e00ff */
.L_x_206:
[CC--:B------:R-:W-:Y:S01]  /*5e40*/  ISETP.NE.AND P1, PT, R21.reuse, R25.reuse, PT ;  /* 0x000000191500720c */ /* 0x0c0fe20003f25270 */
[C---:B0123--:R-:W-:Y:S01]  /*5e50*/  VIADD R14, R21.reuse, 0x2 ;  /* 0x00000002150e7836 */ /* 0x04ffe20000000000 */
[C---:B------:R-:W-:Y:S01]  /*5e60*/  IADD3 R24, PT, PT, R21.reuse, 0x1, RZ ;  /* 0x0000000115187810 */ /* 0x040fe20007ffe0ff */
[----:B0123--:R-:W-:Y:S01]  /*5e70*/  VIADD R12, R21, 0x3 ;  /* 0x00000003150c7836 */ /* 0x00ffe20000000000 */
[----:B------:R-:W-:Y:S02]  /*5e80*/  BSSY.RECONVERGENT B4, `(.L_x_198) ;  /* 0x000000b000047945 */ /* 0x000fe40003800200 */
[-C--:B------:R-:W-:Y:S02]  /*5e90*/  ISETP.NE.AND P2, PT, R24, R25.reuse, PT ;  /* 0x000000191800720c */ /* 0x080fe40003f45270 */
[-C--:B------:R-:W-:Y:S02]  /*5ea0*/  ISETP.NE.AND P3, PT, R14, R25.reuse, PT ;  /* 0x000000190e00720c */ /* 0x080fe40003f65270 */
[----:B------:R-:W-:-:S03]  /*5eb0*/  ISETP.NE.AND P4, PT, R12, R25, PT ;  /* 0x000000190c00720c */ /* 0x000fc60003f85270 */
[----:B------:R-:W-:Y:S10]  /*5ec0*/  @!P1 BRA `(.L_x_199) ;  /* 0x0000000000189947 */ /* 0x000ff40003800000 */
[----:B-----5:R-:W-:-:S06]  /*5ed0*/  IMAD.WIDE.U32 R12, R21, 0x8, R10 ;  /* 0x00000008150c7825 */ /* 0x020fcc00078e000a */
[----:B------:R-:W2:Y:S02]  /*5ee0*/  LD.E.64 R12, desc[UR36][R12.64] ;  /* 0x000000240c0c7980 */ /* 0x000ea4000c101b00 */
[----:B--2---:R-:W-:-:S05]  /*5ef0*/  IMAD.WIDE R14, R27, 0x8, R12 ;  /* 0x000000081b0e7825 */ /* 0x004fca00078e020c */
[----:B------:R-:W2:Y:S02]  /*5f00*/  LD.E R29, desc[UR36][R14.64+0x4] ;  /* 0x000004240e1d7980 */ /* 0x000ea4000c101900 */
[----:B--2---:R-:W-:-:S05]  /*5f10*/  LOP3.LUT R29, R29, R6, RZ, 0xfc, !PT ;  /* 0x000000061d1d7212 */ /* 0x004fca00078efcff */
[----:B------:R0:W-:Y:S02]  /*5f20*/  ST.E desc[UR36][R14.64+0x4], R29 ;  /* 0x0000041d0e007985 */ /* 0x0001e4000c101924 */
.L_x_199:
[----:B------:R-:W-:Y:S05]  /*5f30*/  BSYNC.RECONVERGENT B4 ;  /* 0x0000000000047941 */ /* 0x000fea0003800200 */
.L_x_198:
[----:B------:R-:W-:Y:S04]  /*5f40*/  BSSY.RECONVERGENT B4, `(.L_x_200) ;  /* 0x0000008000047945 */ /* 0x000fe80003800200 */
[----:B------:R-:W-:Y:S05]  /*5f50*/  @!P2 BRA `(.L_x_201) ;  /* 0x000000000018a947 */ /* 0x000fea0003800000 */
[----:B-----5:R-:W-:-:S06]  /*5f60*/  IMAD.WIDE.U32 R12, R21, 0x8, R10 ;  /* 0x00000008150c7825 */ /* 0x020fcc00078e000a */
[----:B------:R-:W0:Y:S02]  /*5f70*/  LD.E.64 R12, desc[UR36][R12.64+0x8] ;  /* 0x000008240c0c7980 */ /* 0x000e24000c101b00 */
[----:B0-----:R-:W-:-:S05]  /*5f80*/  IMAD.WIDE R14, R27, 0x8, R12 ;  /* 0x000000081b0e7825 */ /* 0x001fca00078e020c */
[----:B------:R-:W2:Y:S02]  /*5f90*/  LD.E R29, desc[UR36][R14.64+0x4] ;  /* 0x000004240e1d7980 */ /* 0x000ea4000c101900 */
[----:B--2---:R-:W-:-:S05]  /*5fa0*/  LOP3.LUT R29, R29, R6, RZ, 0xfc, !PT ;  /* 0x000000061d1d7212 */ /* 0x004fca00078efcff */
[----:B------:R1:W-:Y:S02]  /*5fb0*/  ST.E desc[UR36][R14.64+0x4], R29 ;  /* 0x0000041d0e007985 */ /* 0x0003e4000c101924 */
.L_x_201:
[----:B------:R-:W-:Y:S05]  /*5fc0*/  BSYNC.RECONVERGENT B4 ;  /* 0x0000000000047941 */ /* 0x000fea0003800200 */
.L_x_200:
[----:B------:R-:W-:Y:S04]  /*5fd0*/  BSSY.RECONVERGENT B4, `(.L_x_202) ;  /* 0x0000008000047945 */ /* 0x000fe80003800200 */
[----:B------:R-:W-:Y:S05]  /*5fe0*/  @!P3 BRA `(.L_x_203) ;  /* 0x000000000018b947 */ /* 0x000fea0003800000 */
[----:B-----5:R-:W-:-:S06]  /*5ff0*/  IMAD.WIDE.U32 R12, R21, 0x8, R10 ;  /* 0x00000008150c7825 */ /* 0x020fcc00078e000a */
[----:B------:R-:W0:Y:S02]  /*6000*/  LD.E.64 R12, desc[UR36][R12.64+0x10] ;  /* 0x000010240c0c7980 */ /* 0x000e24000c101b00 */
[----:B01----:R-:W-:-:S05]  /*6010*/  IMAD.WIDE R14, R27, 0x8, R12 ;  /* 0x000000081b0e7825 */ /* 0x003fca00078e020c */
[----:B------:R-:W2:Y:S02]  /*6020*/  LD.E R29, desc[UR36][R14.64+0x4] ;  /* 0x000004240e1d7980 */ /* 0x000ea4000c101900 */
[----:B--2---:R-:W-:-:S05]  /*6030*/  LOP3.LUT R29, R29, R6, RZ, 0xfc, !PT ;  /* 0x000000061d1d7212 */ /* 0x004fca00078efcff */
[----:B------:R2:W-:Y:S02]  /*6040*/  ST.E desc[UR36][R14.64+0x4], R29 ;  /* 0x0000041d0e007985 */ /* 0x0005e4000c101924 */
.L_x_203:
[----:B------:R-:W-:Y:S05]  /*6050*/  BSYNC.RECONVERGENT B4 ;  /* 0x0000000000047941 */ /* 0x000fea0003800200 */
.L_x_202:
[----:B------:R-:W-:Y:S04]  /*6060*/  BSSY.RECONVERGENT B4, `(.L_x_204) ;  /* 0x0000008000047945 */ /* 0x000fe80003800200 */
[----:B------:R-:W-:Y:S05]  /*6070*/  @!P4 BRA `(.L_x_205) ;  /* 0x000000000018c947 */ /* 0x000fea0003800000 */
[----:B-----5:R-:W-:-:S06]  /*6080*/  IMAD.WIDE.U32 R12, R21, 0x8, R10 ;  /* 0x00000008150c7825 */ /* 0x020fcc00078e000a */
[----:B------:R-:W0:Y:S02]  /*6090*/  LD.E.64 R12, desc[UR36][R12.64+0x18] ;  /* 0x000018240c0c7980 */ /* 0x000e24000c101b00 */
[----:B012---:R-:W-:-:S05]  /*60a0*/  IMAD.WIDE R14, R27, 0x8, R12 ;  /* 0x000000081b0e7825 */ /* 0x007fca00078e020c */
[----:B------:R-:W2:Y:S02]  /*60b0*/  LD.E R29, desc[UR36][R14.64+0x4] ;  /* 0x000004240e1d7980 */ /* 0x000ea4000c101900 */
[----:B--2---:R-:W-:-:S05]  /*60c0*/  LOP3.LUT R29, R29, R6, RZ, 0xfc, !PT ;  /* 0x000000061d1d7212 */ /* 0x004fca00078efcff */
[----:B------:R3:W-:Y:S02]  /*60d0*/  ST.E desc[UR36][R14.64+0x4], R29 ;  /* 0x0000041d0e007985 */ /* 0x0007e4000c101924 */
.L_x_205:
[----:B------:R-:W-:Y:S05]  /*60e0*/  BSYNC.RECONVERGENT B4 ;  /* 0x0000000000047941 */ /* 0x000fea0003800200 */
.L_x_204:
[----:B------:R-:W-:-:S04]  /*60f0*/  IADD3 R21, PT, PT, R21, 0x4, RZ ;  /* 0x0000000415157810 */ /* 0x000fc80007ffe0ff */
[----:B------:R-:W-:-:S13]  /*6100*/  ISETP.NE.AND P1, PT, R21, R20, PT ;  /* 0x000000141500720c */ /* 0x000fda0003f25270 */
[----:B------:R-:W-:Y:S05]  /*6110*/  @P1 BRA `(.L_x_206) ;  /* 0xfffffffc00481947 */ /* 0x000fea000383ffff */
[----:B------:R-:W-:Y:S05]  /*6120*/  BSYNC.RECONVERGENT B3 ;  /* 0x0000000000037941 */ /* 0x000fea0003800200 */
.L_x_197:
[----:B0123--:R-:W-:-:S07]  /*6130*/  IMAD.MOV.U32 R29, RZ, RZ, R20 ;  /* 0x000000ffff1d7224 */ /* 0x00ffce00078e0014 */
.L_x_188:
[----:B------:R-:W-:Y:S05]  /*6140*/  BSYNC.RECONVERGENT B2 ;  /* 0x0000000000027941 */ /* 0x000fea0003800200 */
.L_x_187:
[----:B------:R-:W-:Y:S01]  /*6150*/  LOP3.LUT P1, R24, R5, 0x3, RZ, 0xc0, !PT ;  /* 0x0000000305187812 */ /* 0x000fe2000782c0ff */
[----:B------:R-:W-:-:S12]  /*6160*/  BSSY.RECONVERGENT B2, `(.L_x_207) ;  /* 0x000001f000027945 */ /* 0x000fd80003800200 */
[----:B------:R-:W-:Y:S05]  /*6170*/  @!P1 BRA `(.L_x_208) ;  /* 0x0000000000749947 */ /* 0x000fea0003800000 */
[----:B------:R-:W-:Y:S01]  /*6180*/  ISETP.NE.AND P1, PT, R29, R25, PT ;  /* 0x000000191d00720c */ /* 0x000fe20003f25270 */
[----:B------:R-:W-:Y:S01]  /*6190*/  BSSY.RECONVERGENT B3, `(.L_x_209) ;  /* 0x0000009000037945 */ /* 0x000fe20003800200 */
[----:B------:R-:W-:-:S11]  /*61a0*/  ISETP.NE.AND P2, PT, R24, 0x1, PT ;  /* 0x000000011800780c */ /* 0x000fd60003f45270 */
[----:B------:R-:W-:Y:S05]  /*61b0*/  @!P1 BRA `(.L_x_210) ;  /* 0x0000000000189947 */ /* 0x000fea0003800000 */
[----:B0123-5:R-:W-:-:S06]  /*61c0*/  IMAD.WIDE.U32 R12, R29, 0x8, R10 ;  /* 0x000000081d0c7825 */ /* 0x02ffcc00078e000a */
[----:B------:R-:W2:Y:S02]  /*61d0*/  LD.E.64 R12, desc[UR36][R12.64] ;  /* 0x000000240c0c7980 */ /* 0x000ea4000c101b00 */
[----:B--2---:R-:W-:-:S05]  /*61e0*/  IMAD.WIDE R14, R27, 0x8, R12 ;  /* 0x000000081b0e7825 */ /* 0x004fca00078e020c */
[----:B------:R-:W2:Y:S02]  /*61f0*/  LD.E R21, desc[UR36][R14.64+0x4] ;  /* 0x000004240e157980 */ /* 0x000ea4000c101900 */
[----:B--2---:R-:W-:-:S05]  /*6200*/  LOP3.LUT R21, R21, R6, RZ, 0xfc, !PT ;  /* 0x0000000615157212 */ /* 0x004fca00078efcff */
[----:B------:R4:W-:Y:S02]  /*6210*/  ST.E desc[UR36][R14.64+0x4], R21 ;  /* 0x000004150e007985 */ /* 0x0009e4000c101924 */
.L_x_210:
[----:B------:R-:W-:Y:S05]  /*6220*/  BSYNC.RECONVERGENT B3 ;  /* 0x0000000000037941 */ /* 0x000fea0003800200 */
.L_x_209:
[----:B------:R-:W-:Y:S05]  /*6230*/  @!P2 BRA `(.L_x_208) ;  /* 0x000000000044a947 */ /* 0x000fea0003800000 */
[----:B0123--:R-:W-:-:S05]  /*6240*/  VIADD R12, R29, 0x1 ;  /* 0x000000011d0c7836 */ /* 0x00ffca0000000000 */
[----:B------:R-:W-:-:S13]  /*6250*/  ISETP.NE.AND P2, PT, R12, R25, PT ;  /* 0x000000190c00720c */ /* 0x000fda0003f45270 */
[----:B----45:R-:W-:-:S05]  /*6260*/  @P2 IMAD.WIDE.U32 R20, R29, 0x8, R10 ;  /* 0x000000081d142825 */ /* 0x030fca00078e000a */
[----:B------:R-:W2:Y:S01]  /*6270*/  @P2 LD.E.64 R14, desc[UR36][R20.64+0x8] ;  /* 0x00000824140e2980 */ /* 0x000ea2000c101b00 */
[----:B------:R-:W-:-:S04]  /*6280*/  IADD3 R12, PT, PT, R29, 0x2, RZ ;  /* 0x000000021d0c7810 */ /* 0x000fc80007ffe0ff */
[----:B------:R-:W-:Y:S01]  /*6290*/  ISETP.NE.AND P1, PT, R12, R25, PT ;  /* 0x000000190c00720c */ /* 0x000fe20003f25270 */
[----:B--2---:R-:W-:-:S05]  /*62a0*/  @P2 IMAD.WIDE R14, R27, 0x8, R14 ;  /* 0x000000081b0e2825 */ /* 0x004fca00078e020e */
[----:B------:R-:W2:Y:S01]  /*62b0*/  @P2 LD.E R13, desc[UR36][R14.64+0x4] ;  /* 0x000004240e0d2980 */ /* 0x000ea2000c101900 */
[----:B------:R-:W-:Y:S02]  /*62c0*/  ISETP.EQ.OR P1, PT, R24, 0x2, !P1 ;  /* 0x000000021800780c */ /* 0x000fe40004f22670 */
[----:B--2---:R-:W-:-:S11]  /*62d0*/  @P2 LOP3.LUT R33, R13, R6, RZ, 0xfc, !PT ;  /* 0x000000060d212212 */ /* 0x004fd600078efcff */
[----:B------:R-:W-:Y:S01]  /*62e0*/  @!P1 IMAD.WIDE.U32 R12, R29, 0x8, R10 ;  /* 0x000000081d0c9825 */ /* 0x000fe200078e000a */
[----:B------:R0:W-:Y:S05]  /*62f0*/  @P2 ST.E desc[UR36][R14.64+0x4], R33 ;  /* 0x000004210e002985 */ /* 0x0001ea000c101924 */
[----:B------:R-:W2:Y:S02]  /*6300*/  @!P1 LD.E.64 R12, desc[UR36][R12.64+0x10] ;  /* 0x000010240c0c9980 */ /* 0x000ea4000c101b00 */
[----:B--2---:R-:W-:-:S05]  /*6310*/  @!P1 IMAD.WIDE R28, R27, 0x8, R12 ;  /* 0x000000081b1c9825 */ /* 0x004fca00078e020c */
[----:B------:R-:W2:Y:S02]  /*6320*/  @!P1 LD.E R21, desc[UR36][R28.64+0x4] ;  /* 0x000004241c159980 */ /* 0x000ea4000c101900 */
[----:B--2---:R-:W-:-:S05]  /*6330*/  @!P1 LOP3.LUT R21, R21, R6, RZ, 0xfc, !PT ;  /* 0x0000000615159212 */ /* 0x004fca00078efcff */
[----:B------:R0:W-:Y:S02]  /*6340*/  @!P1 ST.E desc[UR36][R28.64+0x4], R21 ;  /* 0x000004151c009985 */ /* 0x0001e4000c101924 */
.L_x_208:
[----:B------:R-:W-:Y:S05]  /*6350*/  BSYNC.RECONVERGENT B2 ;  /* 0x0000000000027941 */ /* 0x000fea0003800200 */
.L_x_207:
[----:B------:R-:W-:Y:S01]  /*6360*/  ISETP.GE.U32.AND P1, PT, R5, 0x4, PT ;  /* 0x000000040500780c */ /* 0x000fe20003f26070 */
[----:B------:R-:W-:Y:S01]  /*6370*/  BSSY.RECONVERGENT B2, `(.L_x_211) ;  /* 0x0000030000027945 */ /* 0x000fe20003800200 */
[----:B-----5:R-:W-:-:S04]  /*6380*/  IMAD.WIDE R10, R25, 0x8, R10 ;  /* 0x00000008190a7825 */ /* 0x020fc800078e020a */
[----:B0---4-:R-:W-:-:S07]  /*6390*/  IMAD.MOV.U32 R14, RZ, RZ, RZ ;  /* 0x000000ffff0e7224 */ /* 0x011fce00078e00ff */
[----:B------:R-:W-:Y:S05]  /*63a0*/  @!P1 BRA `(.L_x_212) ;  /* 0x0000000000b09947 */ /* 0x000fea0003800000 */
[----:B------:R-:W-:Y:S01]  /*63b0*/  LOP3.LUT R14, R7, 0x7ffc, RZ, 0xc0, !PT ;  /* 0x00007ffc070e7812 */ /* 0x000fe200078ec0ff */
[----:B------:R-:W-:-:S07]  /*63c0*/  IMAD.MOV.U32 R5, RZ, RZ, RZ ;  /* 0x000000ffff057224 */ /* 0x000fce00078e00ff */
.L_x_221:
[CC--:B------:R-:W-:Y:S01]  /*63d0*/  ISETP.NE.AND P1, PT, R5.reuse, R27.reuse, PT ;  /* 0x0000001b0500720c */ /* 0x0c0fe20003f25270 */
[C---:B------:R-:W-:Y:S01]  /*63e0*/  VIADD R20, R5.reuse, 0x2 ;  /* 0x0000000205147836 */ /* 0x040fe20000000000 */
        /* <DEDUP_REMOVED lines=12> */
.L_x_214:
[----:B------:R-:W-:Y:S05]  /*64b0*/  BSYNC.RECONVERGENT B3 ;  /* 0x0000000000037941 */ /* 0x000fea0003800200 */
.L_x_213:
[----:B------:R-:W-:Y:S04]  /*64c0*/  BSSY.RECONVERGENT B3, `(.L_x_215) ;  /* 0x0000007000037945 */ /* 0x000fe80003800200 */
[----:B------:R-:W-:Y:S05]  /*64d0*/  @!P2 BRA `(.L_x_216) ;  /* 0x000000000014a947 */ /* 0x000fea0003800000 */
[----:B0-----:R-:W2:Y:S02]  /*64e0*/  LD.E.64 R12, desc[UR36][R10.64] ;  /* 0x000000240a0c7980 */ /* 0x001ea4000c101b00 */
[----:B--2---:R-:W-:-:S05]  /*64f0*/  IMAD.WIDE.U32 R12, R5, 0x8, R12 ;  /* 0x00000008050c7825 */ /* 0x004fca00078e000c */
[----:B------:R-:W2:Y:S02]  /*6500*/  LD.E R7, desc[UR36][R12.64+0xc] ;  /* 0x00000c240c077980 */ /* 0x000ea4000c101900 */
[----:B--2---:R-:W-:-:S05]  /*6510*/  LOP3.LUT R7, R7, R6, RZ, 0xfc, !PT ;  /* 0x0000000607077212 */ /* 0x004fca00078efcff */
[----:B------:R1:W-:Y:S02]  /*6520*/  ST.E desc[UR36][R12.64+0xc], R7 ;  /* 0x00000c070c007985 */ /* 0x0003e4000c101924 */
.L_x_216:
[----:B------:R-:W-:Y:S05]  /*6530*/  BSYNC.RECONVERGENT B3 ;  /* 0x0000000000037941 */ /* 0x000fea0003800200 */
.L_x_215:
[----:B------:R-:W-:Y:S04]  /*6540*/  BSSY.RECONVERGENT B3, `(.L_x_217) ;  /* 0x0000007000037945 */ /* 0x000fe80003800200 */
[----:B------:R-:W-:Y:S05]  /*6550*/  @!P3 BRA `(.L_x_218) ;  /* 0x000000000014b947 */ /* 0x000fea0003800000 */
[----:B01----:R-:W2:Y:S02]  /*6560*/  LD.E.64 R12, desc[UR36][R10.64] ;  /* 0x000000240a0c7980 */ /* 0x003ea4000c101b00 */
[----:B--2---:R-:W-:-:S05]  /*6570*/  IMAD.WIDE.U32 R12, R5, 0x8, R12 ;  /* 0x00000008050c7825 */ /* 0x004fca00078e000c */
[----:B------:R-:W2:Y:S02]  /*6580*/  LD.E R7, desc[UR36][R12.64+0x14] ;  /* 0x000014240c077980 */ /* 0x000ea4000c101900 */
[----:B--2---:R-:W-:-:S05]  /*6590*/  LOP3.LUT R7, R7, R6, RZ, 0xfc, !PT ;  /* 0x0000000607077212 */ /* 0x004fca00078efcff */
[----:B------:R2:W-:Y:S02]  /*65a0*/  ST.E desc[UR36][R12.64+0x14], R7 ;  /* 0x000014070c007985 */ /* 0x0005e4000c101924 */
.L_x_218:
[----:B------:R-:W-:Y:S05]  /*65b0*/  BSYNC.RECONVERGENT B3 ;  /* 0x0000000000037941 */ /* 0x000fea0003800200 */
.L_x_217:
[----:B------:R-:W-:Y:S04]  /*65c0*/  BSSY.RECONVERGENT B3, `(.L_x_219) ;  /* 0x0000007000037945 */ /* 0x000fe80003800200 */
[----:B------:R-:W-:Y:S05]  /*65d0*/  @!P4 BRA `(.L_x_220) ;  /* 0x000000000014c947 */ /* 0x000fea0003800000 */
[----:B012---:R-:W2:Y:S02]  /*65e0*/  LD.E.64 R12, desc[UR36][R10.64] ;  /* 0x000000240a0c7980 */ /* 0x007ea4000c101b00 */
[----:B--2---:R-:W-:-:S05]  /*65f0*/  IMAD.WIDE.U32 R12, R5, 0x8, R12 ;  /* 0x00000008050c7825 */ /* 0x004fca00078e000c */
[----:B------:R-:W2:Y:S02]  /*6600*/  LD.E R7, desc[UR36][R12.64+0x1c] ;  /* 0x00001c240c077980 */ /* 0x000ea4000c101900 */
[----:B--2---:R-:W-:-:S05]  /*6610*/  LOP3.LUT R7, R7, R6, RZ, 0xfc, !PT ;  /* 0x0000000607077212 */ /* 0x004fca00078efcff */
[----:B------:R3:W-:Y:S02]  /*6620*/  ST.E desc[UR36][R12.64+0x1c], R7 ;  /* 0x00001c070c007985 */ /* 0x0007e4000c101924 */
.L_x_220:
[----:B------:R-:W-:Y:S05]  /*6630*/  BSYNC.RECONVERGENT B3 ;  /* 0x0000000000037941 */ /* 0x000fea0003800200 */
.L_x_219:
[----:B------:R-:W-:-:S04]  /*6640*/  IADD3 R5, PT, PT, R5, 0x4, RZ ;  /* 0x0000000405057810 */ /* 0x000fc80007ffe0ff */
[----:B------:R-:W-:-:S13]  /*6650*/  ISETP.NE.AND P1, PT, R5, R14, PT ;  /* 0x0000000e0500720c */ /* 0x000fda0003f25270 */
[----:B------:R-:W-:Y:S05]  /*6660*/  @P1 BRA `(.L_x_221) ;  /* 0xfffffffc00581947 */ /* 0x000fea000383ffff */
.L_x_212:
[----:B------:R-:W-:Y:S05]  /*6670*/  BSYNC.RECONVERGENT B2 ;  /* 0x0000000000027941 */ /* 0x000fea0003800200 */
.L_x_211:
[----:B------:R-:W-:-:S13]  /*6680*/  ISETP.NE.AND P1, PT, R24, RZ, PT ;  /* 0x000000ff1800720c */ /* 0x000fda0003f25270 */
[----:B------:R-:W-:Y:S05]  /*6690*/  @!P1 BRA `(.L_x_160) ;  /* 0x0000000000789947 */ /* 0x000fea0003800000 */
[----:B------:R-:W-:Y:S01]  /*66a0*/  ISETP.NE.AND P1, PT, R14, R27, PT ;  /* 0x0000001b0e00720c */ /* 0x000fe20003f25270 */
[----:B------:R-:W-:Y:S01]  /*66b0*/  BSSY.RECONVERGENT B2, `(.L_x_222) ;  /* 0x0000008000027945 */ /* 0x000fe20003800200 */
[----:B------:R-:W-:-:S11]  /*66c0*/  ISETP.NE.AND P2, PT, R24, 0x1, PT ;  /* 0x000000011800780c */ /* 0x000fd60003f45270 */
[----:B------:R-:W-:Y:S05]  /*66d0*/  @!P1 BRA `(.L_x_223) ;  /* 0x0000000000149947 */ /* 0x000fea0003800000 */
[----:B0123--:R-:W2:Y:S02]  /*66e0*/  LD.E.64 R12, desc[UR36][R10.64] ;  /* 0x000000240a0c7980 */ /* 0x00fea4000c101b00 */
[----:B--2---:R-:W-:-:S05]  /*66f0*/  IMAD.WIDE.U32 R12, R14, 0x8, R12 ;  /* 0x000000080e0c7825 */ /* 0x004fca00078e000c */
[----:B------:R-:W2:Y:S02]  /*6700*/  LD.E R5, desc[UR36][R12.64+0x4] ;  /* 0x000004240c057980 */ /* 0x000ea4000c101900 */
[----:B--2---:R-:W-:-:S05]  /*6710*/  LOP3.LUT R5, R5, R6, RZ, 0xfc, !PT ;  /* 0x0000000605057212 */ /* 0x004fca00078efcff */
[----:B------:R4:W-:Y:S02]  /*6720*/  ST.E desc[UR36][R12.64+0x4], R5 ;  /* 0x000004050c007985 */ /* 0x0009e4000c101924 */
.L_x_223:
[----:B------:R-:W-:Y:S05]  /*6730*/  BSYNC.RECONVERGENT B2 ;  /* 0x0000000000027941 */ /* 0x000fea0003800200 */
.L_x_222:
[----:B------:R-:W-:Y:S05]  /*6740*/  @!P2 BRA `(.L_x_160) ;  /* 0x00000000004ca947 */ /* 0x000fea0003800000 */
[C---:B01234-:R-:W-:Y:S01]  /*6750*/  VIADD R12, R14.reuse, 0x1 ;  /* 0x000000010e0c7836 */ /* 0x05ffe20000000000 */
[----:B------:R-:W-:Y:S01]  /*6760*/  BSSY.RECONVERGENT B2, `(.L_x_224) ;  /* 0x000000b000027945 */ /* 0x000fe20003800200 */
[----:B------:R-:W-:-:S03]  /*6770*/  VIADD R20, R14, 0x2 ;  /* 0x000000020e147836 */ /* 0x000fc60000000000 */
[-C--:B------:R-:W-:Y:S02]  /*6780*/  ISETP.NE.AND P2, PT, R12, R27.reuse, PT ;  /* 0x0000001b0c00720c */ /* 0x080fe40003f45270 */
[----:B------:R-:W-:-:S04]  /*6790*/  ISETP.NE.AND P1, PT, R20, R27, PT ;  /* 0x0000001b1400720c */ /* 0x000fc80003f25270 */
[----:B------:R-:W-:-:S07]  /*67a0*/  ISETP.EQ.OR P1, PT, R24, 0x2, !P1 ;  /* 0x000000021800780c */ /* 0x000fce0004f22670 */
[----:B------:R-:W-:Y:S06]  /*67b0*/  @!P2 BRA `(.L_x_225) ;  /* 0x000000000014a947 */ /* 0x000fec0003800000 */
[----:B------:R-:W2:Y:S02]  /*67c0*/  LD.E.64 R12, desc[UR36][R10.64] ;  /* 0x000000240a0c7980 */ /* 0x000ea4000c101b00 */
[----:B--2---:R-:W-:-:S05]  /*67d0*/  IMAD.WIDE.U32 R12, R14, 0x8, R12 ;  /* 0x000000080e0c7825 */ /* 0x004fca00078e000c */
[----:B------:R-:W2:Y:S02]  /*67e0*/  LD.E R5, desc[UR36][R12.64+0xc] ;  /* 0x00000c240c057980 */ /* 0x000ea4000c101900 */
[----:B--2---:R-:W-:-:S05]  /*67f0*/  LOP3.LUT R5, R5, R6, RZ, 0xfc, !PT ;  /* 0x0000000605057212 */ /* 0x004fca00078efcff */
[----:B------:R0:W-:Y:S02]  /*6800*/  ST.E desc[UR36][R12.64+0xc], R5 ;  /* 0x00000c050c007985 */ /* 0x0001e4000c101924 */
.L_x_225:
[----:B------:R-:W-:Y:S05]  /*6810*/  BSYNC.RECONVERGENT B2 ;  /* 0x0000000000027941 */ /* 0x000fea0003800200 */
.L_x_224:
[----:B------:R-:W-:Y:S05]  /*6820*/  @P1 BRA `(.L_x_160) ;  /* 0x0000000000141947 */ /* 0x000fea0003800000 */
[----:B------:R-:W2:Y:S02]  /*6830*/  LD.E.64 R10, desc[UR36][R10.64] ;  /* 0x000000240a0a7980 */ /* 0x000ea4000c101b00 */
[----:B--2---:R-:W-:-:S05]  /*6840*/  IMAD.WIDE.U32 R14, R14, 0x8, R10 ;  /* 0x000000080e0e7825 */ /* 0x004fca00078e000a */
[----:B0-----:R-:W2:Y:S02]  /*6850*/  LD.E R5, desc[UR36][R14.64+0x14] ;  /* 0x000014240e057980 */ /* 0x001ea4000c101900 */
[----:B--2---:R-:W-:-:S05]  /*6860*/  LOP3.LUT R5, R5, R6, RZ, 0xfc, !PT ;  /* 0x0000000605057212 */ /* 0x004fca00078efcff */
[----:B------:R0:W-:Y:S02]  /*6870*/  ST.E desc[UR36][R14.64+0x14], R5 ;  /* 0x000014050e007985 */ /* 0x0001e4000c101924 */
.L_x_160:
[----:B------:R-:W-:Y:S05]  /*6880*/  BSYNC.RECONVERGENT B1 ;  /* 0x0000000000017941 */ /* 0x000fea0003800200 */
.L_x_159:
[C---:B------:R-:W-:Y:S02]  /*6890*/  ISETP.LT.U32.AND P1, PT, R4.reuse, 0x2, PT ;  /* 0x000000020400780c */ /* 0x040fe40003f21070 */
[----:B------:R-:W-:-:S11]  /*68a0*/  IADD3 R4, PT, PT, R4, 0x1, RZ ;  /* 0x0000000104047810 */ /* 0x000fd60007ffe0ff */
[----:B------:R-:W-:Y:S05]  /*68b0*/  @P0 BRA P1, `(.L_x_226) ;  /* 0xffffffe4005c0947 */ /* 0x000fea000083ffff */
.L_x_87:
[----:B------:R-:W-:Y:S05]  /*68c0*/  BSYNC.RECONVERGENT B0 ;  /* 0x0000000000007941 */ /* 0x000fea0003800200 */
.L_x_86:
[----:B------:R-:W-:Y:S01]  /*68d0*/  ISETP.EQ.AND P1, PT, R38, 0x4, P0 ;  /* 0x000000042600780c */ /* 0x000fe20000722270 */
[----:B------:R-:W-:Y:S01]  /*68e0*/  VIADD R0, R2, 0x1 ;  /* 0x0000000102007836 */ /* 0x000fe20000000000 */
[----:B------:R-:W-:Y:S01]  /*68f0*/  ISETP.GT.OR P0, PT, R38, 0x3, !P0 ;  /* 0x000000032600780c */ /* 0x000fe20004704670 */
[----:B------:R-:W-:Y:S10]  /*6900*/  BSSY.RECONVERGENT B7, `(.L_x_227) ;  /* 0x00001dc000077945 */ /* 0x000ff40003800200 */
[----:B------:R-:W-:-:S05]  /*6910*/  @!P1 IMAD.MOV R0, RZ, RZ, R2 ;  /* 0x000000ffff009224 */ /* 0x000fca00078e0202 */
[----:B------:R-:W-:Y:S01]  /*6920*/  MOV R2, R0 ;  /* 0x0000000000027202 */ /* 0x000fe20000000f00 */
[----:B------:R-:W-:Y:S06]  /*6930*/  @P0 BRA `(.L_x_228) ;  /* 0x0000001800e40947 */ /* 0x000fec0003800000 */
[----:B0---4-:R-:W4:Y:S01]  /*6940*/  LD.E.64 R4, desc[UR36][R22.64] ;  /* 0x0000002416047980 */ /* 0x011f22000c101b00 */
[----:B------:R-:W-:-:S04]  /*6950*/  PLOP3.LUT P1, PT, PT, PT, PT, 0x80, 0x8 ;  /* 0x000000000008781c */ /* 0x000fc80003f2f070 */
[----:B------:R-:W-:Y:S02]  /*6960*/  P2R R42, PR, RZ, 0x2 ;  /* 0x00000002ff2a7803 */ /* 0x000fe40000000000 */
[----:B----4-:R-:W-:-:S04]  /*6970*/  ISETP.NE.U32.AND P0, PT, R4, RZ, PT ;  /* 0x000000ff0400720c */ /* 0x010fc80003f05070 */
[----:B------:R-:W-:-:S13]  /*6980*/  ISETP.NE.AND.EX P0, PT, R5, RZ, PT, P0 ;  /* 0x000000ff0500720c */ /* 0x000fda0003f05300 */
[----:B------:R-:W-:Y:S05]  /*6990*/  @!P0 BRA `(.L_x_229) ;  /* 0x0000001c00488947 */ /* 0x000fea0003800000 */
[----:B------:R-:W-:Y:S01]  /*69a0*/  MOV R0, 0x0 ;  /* 0x0000000000007802 */ /* 0x000fe20000000f00 */
[----:B------:R-:W-:Y:S02]  /*69b0*/  IMAD.MOV.U32 R4, RZ, RZ, 0x28 ;  /* 0x00000028ff047424 */ /* 0x000fe400078e00ff */
[----:B------:R-:W-:Y:S01]  /*69c0*/  IMAD.MOV.U32 R5, RZ, RZ, RZ ;  /* 0x000000ffff057224 */ /* 0x000fe200078e00ff */
[----:B-123--:R0:W1:Y:S06]  /*69d0*/  LDC.64 R6, c[0x4][R0] ;  /* 0x0100000000067b82 */ /* 0x00e06c0000000a00 */
[----:B------:R-:W-:-:S07]  /*69e0*/  LEPC R20, `(.L_x_230) ;  /* 0x000000001014794e */ /* 0x000fce0000000000 */
[----:B01---5:R-:W-:Y:S05]  /*69f0*/  CALL.ABS.NOINC R6 ;  /* 0x0000000006007343 */ /* 0x023fea0003c00000 */
.L_x_230:
[----:B------:R-:W-:Y:S01]  /*6a00*/  MOV R28, R4 ;  /* 0x00000004001c7202 */ /* 0x000fe20000000f00 */
[----:B------:R-:W-:-:S05]  /*6a10*/  IMAD.MOV.U32 R29, RZ, RZ, R5 ;  /* 0x000000ffff1d7224 */ /* 0x000fca00078e0005 */
[----:B------:R0:W-:Y:S04]  /*6a20*/  ST.E desc[UR36][R28.64], R25 ;  /* 0x000000191c007985 */ /* 0x0001e8000c101924 */
[----:B------:R0:W-:Y:S04]  /*6a30*/  ST.E desc[UR36][R28.64+0x8], R27 ;  /* 0x0000081b1c007985 */ /* 0x0001e8000c101924 */
[----:B------:R-:W2:Y:S04]  /*6a40*/  LD.E.64 R4, desc[UR36][R22.64] ;  /* 0x0000002416047980 */ /* 0x000ea8000c101b00 */
[----:B--2---:R-:W2:Y:S01]  /*6a50*/  LD.E.U8 R4, desc[UR36][R4.64+0x8] ;  /* 0x0000082404047980 */ /* 0x004ea2000c101100 */
[----:B------:R-:W1:Y:S01]  /*6a60*/  LDC.64 R8, c[0x0][0x380] ;  /* 0x0000e000ff087b82 */ /* 0x000e620000000a00 */
[----:B--2---:R-:W-:-:S13]  /*6a70*/  ISETP.NE.AND P0, PT, R4, 0x4c, PT ;  /* 0x0000004c0400780c */ /* 0x004fda0003f05270 */
[----:B------:R0:W-:Y:S04]  /*6a80*/  @!P0 ST.E desc[UR36][R28.64+0xc], R27 ;  /* 0x00000c1b1c008985 */ /* 0x0001e8000c101924 */
[----:B------:R0:W-:Y:S04]  /*6a90*/  @!P0 ST.E desc[UR36][R28.64+0x4], RZ ;  /* 0x000004ff1c008985 */ /* 0x0001e8000c101924 */
[----:B------:R0:W-:Y:S04]  /*6aa0*/  @P0 ST.E desc[UR36][R28.64+0x4], R25 ;  /* 0x000004191c000985 */ /* 0x0001e8000c101924 */
[----:B------:R0:W-:Y:S04]  /*6ab0*/  @P0 ST.E desc[UR36][R28.64+0xc], RZ ;  /* 0x00000cff1c000985 */ /* 0x0001e8000c101924 */
[----:B------:R-:W2:Y:S01]  /*6ac0*/  LD.E.64 R6, desc[UR36][R22.64] ;  /* 0x0000002416067980 */ /* 0x000ea2000c101b00 */
[----:B------:R-:W-:-:S04]  /*6ad0*/  MOV R24, 0x0 ;  /* 0x0000000000187802 */ /* 0x000fc80000000f00 */
[----:B------:R0:W3:Y:S01]  /*6ae0*/  LDC.64 R10, c[0x4][R24] ;  /* 0x01000000180a7b82 */ /* 0x0000e20000000a00 */
[----:B--2---:R0:W-:Y:S04]  /*6af0*/  ST.E.64 desc[UR36][R28.64+0x20], R6 ;  /* 0x000020061c007985 */ /* 0x0041e8000c101b24 */
[----:B-1----:R-:W2:Y:S01]  /*6b00*/  LDG.E.U16 R33, desc[UR36][R8.64+0x8] ;  /* 0x0000082408217981 */ /* 0x002ea2000c1e1500 */
[----:B------:R-:W-:Y:S02]  /*6b10*/  HFMA2 R5, -RZ, RZ, 0, 0 ;  /* 0x00000000ff057431 */ /* 0x000fe400000001ff */
[----:B------:R-:W-:Y:S01]  /*6b20*/  IMAD.MOV.U32 R4, RZ, RZ, 0x20 ;  /* 0x00000020ff047424 */ /* 0x000fe200078e00ff */
[----:B0-23--:R-:W-:-:S07]  /*6b30*/  PRMT R44, R33, 0x9910, RZ ;  /* 0x00009910212c7816 */ /* 0x00dfce00000000ff */
[----:B------:R-:W-:-:S07]  /*6b40*/  LEPC R20, `(.L_x_231) ;  /* 0x000000001014794e */ /* 0x000fce0000000000 */
[----:B------:R-:W-:Y:S05]  /*6b50*/  CALL.ABS.NOINC R10 ;  /* 0x000000000a007343 */ /* 0x000fea0003c00000 */
.L_x_231:
[----:B------:R-:W-:Y:S01]  /*6b60*/  IMAD.MOV.U32 R22, RZ, RZ, R4 ;  /* 0x000000ffff167224 */ /* 0x000fe200078e0004 */
[----:B------:R-:W0:Y:S01]  /*6b70*/  LDC.64 R24, c[0x4][R24] ;  /* 0x0100000018187b82 */ /* 0x000e220000000a00 */
[----:B------:R-:W-:Y:S02]  /*6b80*/  IMAD.MOV.U32 R23, RZ, RZ, R5 ;  /* 0x000000ffff177224 */ /* 0x000fe400078e0005 */
[----:B------:R-:W-:-:S03]  /*6b90*/  IMAD.WIDE R44, R44, 0x8, RZ ;  /* 0x000000082c2c7825 */ /* 0x000fc600078e02ff */
[----:B------:R1:W-:Y:S01]  /*6ba0*/  ST.E.U16 desc[UR36][R22.64+0x8], R33 ;  /* 0x0000082116007985 */ /* 0x0003e2000c101524 */
[----:B------:R-:W-:Y:S01]  /*6bb0*/  IMAD.MOV.U32 R5, RZ, RZ, R45 ;  /* 0x000000ffff057224 */ /* 0x000fe200078e002d */
[----:B------:R-:W-:-:S07]  /*6bc0*/  MOV R4, R44 ;  /* 0x0000002c00047202 */ /* 0x000fce0000000f00 */
[----:B------:R-:W-:-:S07]  /*6bd0*/  LEPC R20, `(.L_x_232) ;  /* 0x000000001014794e */ /* 0x000fce0000000000 */
[----:B01----:R-:W-:Y:S05]  /*6be0*/  CALL.ABS.NOINC R24 ;  /* 0x0000000018007343 */ /* 0x003fea0003c00000 */
.L_x_232:
        /* <DEDUP_REMOVED lines=8> */
[----:B------:R-:W-:Y:S01]  /*6c70*/  BSSY.RECONVERGENT B8, `(.L_x_234) ;  /* 0x0000046000087945 */ /* 0x000fe20003800200 */
[----:B------:R-:W-:Y:S01]  /*6c80*/  LOP3.LUT R41, R39, 0x7ff8, RZ, 0xc0, !PT ;  /* 0x00007ff827297812 */ /* 0x000fe200078ec0ff */
[----:B------:R-:W-:-:S07]  /*6c90*/  IMAD.MOV.U32 R27, RZ, RZ, RZ ;  /* 0x000000ffff1b7224 */ /* 0x000fce00078e00ff */
.L_x_243:
[----:B------:R-:W-:Y:S01]  /*6ca0*/  MOV R26, 0x0 ;  /* 0x00000000001a7802 */ /* 0x000fe20000000f00 */
[----:B------:R-:W-:Y:S01]  /*6cb0*/  IMAD.MOV.U32 R5, RZ, RZ, R45 ;  /* 0x000000ffff057224 */ /* 0x000fe200078e002d */
[----:B------:R-:W-:Y:S02]  /*6cc0*/  MOV R4, R44 ;  /* 0x0000002c00047202 */ /* 0x000fe40000000f00 */
[----:B------:R0:W1:Y:S05]  /*6cd0*/  LDC.64 R6, c[0x4][R26] ;  /* 0x010000001a067b82 */ /* 0x00006a0000000a00 */
[----:B------:R-:W-:-:S07]  /*6ce0*/  LEPC R20, `(.L_x_235) ;  /* 0x000000001014794e */ /* 0x000fce0000000000 */
[----:B01----:R-:W-:Y:S05]  /*6cf0*/  CALL.ABS.NOINC R6 ;  /* 0x0000000006007343 */ /* 0x003fea0003c00000 */
.L_x_235:
        /* <DEDUP_REMOVED lines=9> */
.L_x_236:
        /* <DEDUP_REMOVED lines=8> */
.L_x_237:
        /* <DEDUP_REMOVED lines=8> */
.L_x_238:
        /* <DEDUP_REMOVED lines=8> */
.L_x_239:
        /* <DEDUP_REMOVED lines=8> */
.L_x_240:
        /* <DEDUP_REMOVED lines=8> */
.L_x_241:
        /* <DEDUP_REMOVED lines=8> */
.L_x_242:
[----:B------:R0:W-:Y:S01]  /*7090*/  ST.E.64 desc[UR36][R46.64+0x38], R4 ;  /* 0x000038042e007985 */ /* 0x0001e2000c101b24 */
[----:B------:R-:W-:-:S04]  /*70a0*/  IADD3 R27, PT, PT, R27, 0x8, RZ ;  /* 0x000000081b1b7810 */ /* 0x000fc80007ffe0ff */
[----:B------:R-:W-:-:S13]  /*70b0*/  ISETP.NE.AND P0, PT, R27, R41, PT ;  /* 0x000000291b00720c */ /* 0x000fda0003f05270 */
[----:B0-----:R-:W-:Y:S05]  /*70c0*/  @P0 BRA `(.L_x_243) ;  /* 0xfffffff800f40947 */ /* 0x001fea000383ffff */
[----:B------:R-:W-:Y:S05]  /*70d0*/  BSYNC.RECONVERGENT B8 ;  /* 0x0000000000087941 */ /* 0x000fea0003800200 */
.L_x_234:
        /* <DEDUP_REMOVED lines=12> */
.L_x_246:
[----:B------:R-:W-:Y:S01]  /*71a0*/  IMAD.WIDE.U32 R46, R41, 0x8, R24 ;  /* 0x00000008292e7825 */ /* 0x000fe200078e0018 */
[----:B------:R0:W1:Y:S03]  /*71b0*/  LDC.64 R6, c[0x4][R26] ;  /* 0x010000001a067b82 */ /* 0x0000660000000a00 */
[----:B------:R-:W-:Y:S01]  /*71c0*/  IMAD.MOV.U32 R8, RZ, RZ, R4 ;  /* 0x000000ffff087224 */ /* 0x000fe200078e0004 */
[----:B------:R-:W-:Y:S01]  /*71d0*/  MOV R4, R44 ;  /* 0x0000002c00047202 */ /* 0x000fe20000000f00 */
[----:B------:R-:W-:Y:S02]  /*71e0*/  IMAD.MOV.U32 R9, RZ, RZ, R5 ;  /* 0x000000ffff097224 */ /* 0x000fe400078e0005 */
[----:B------:R-:W-:-:S03]  /*71f0*/  IMAD.MOV.U32 R5, RZ, RZ, R45 ;  /* 0x000000ffff057224 */ /* 0x000fc600078e002d */
[----:B------:R0:W-:Y:S04]  /*7200*/  ST.E.64 desc[UR36][R46.64], R8 ;  /* 0x000000082e007985 */ /* 0x0001e8000c101b24 */
[----:B------:R-:W-:-:S07]  /*7210*/  LEPC R20, `(.L_x_247) ;  /* 0x000000001014794e */ /* 0x000fce0000000000 */
[----:B01----:R-:W-:Y:S05]  /*7220*/  CALL.ABS.NOINC R6 ;  /* 0x0000000006007343 */ /* 0x003fea0003c00000 */
.L_x_247:
        /* <DEDUP_REMOVED lines=8> */
.L_x_248:
        /* <DEDUP_REMOVED lines=8> */
.L_x_249:
[----:B------:R0:W-:Y:S01]  /*7330*/  ST.E.64 desc[UR36][R46.64+0x18], R4 ;  /* 0x000018042e007985 */ /* 0x0001e2000c101b24 */
[----:B------:R-:W-:-:S07]  /*7340*/  VIADD R41, R41, 0x4 ;  /* 0x0000000429297836 */ /* 0x000fce0000000000 */
.L_x_245:
        /* <DEDUP_REMOVED lines=10> */
.L_x_251:
        /* <DEDUP_REMOVED lines=9> */
.L_x_252:
[----:B------:R1:W-:Y:S01]  /*7480*/  ST.E.64 desc[UR36][R26.64+0x8], R4 ;  /* 0x000008041a007985 */ /* 0x0003e2000c101b24 */
[----:B------:R-:W-:-:S07]  /*7490*/  VIADD R41, R41, 0x2 ;  /* 0x0000000229297836 */ /* 0x000fce0000000000 */
.L_x_250:
[----:B------:R-:W-:-:S04]  /*74a0*/  LOP3.LUT R0, R33, 0x1, RZ, 0xc0, !PT ;  /* 0x0000000121007812 */ /* 0x000fc800078ec0ff */
[----:B------:R-:W-:-:S13]  /*74b0*/  ISETP.NE.U32.AND P0, PT, R0, 0x1, PT ;  /* 0x000000010000780c */ /* 0x000fda0003f05070 */
[----:B------:R-:W-:Y:S05]  /*74c0*/  @P0 BRA `(.L_x_244) ;  /* 0x0000000000200947 */ /* 0x000fea0003800000 */
[----:B------:R-:W-:Y:S01]  /*74d0*/  MOV R6, 0x0 ;  /* 0x0000000000067802 */ /* 0x000fe20000000f00 */
[----:B01----:R-:W-:Y:S01]  /*74e0*/  IMAD.MOV.U32 R5, RZ, RZ, R45 ;  /* 0x000000ffff057224 */ /* 0x003fe200078e002d */
[----:B------:R-:W-:-:S04]  /*74f0*/  MOV R4, R44 ;  /* 0x0000002c00047202 */ /* 0x000fc80000000f00 */
[----:B------:R-:W0:Y:S03]  /*7500*/  LDC.64 R6, c[0x4][R6] ;  /* 0x0100000006067b82 */ /* 0x000e260000000a00 */
[----:B------:R-:W-:-:S07]  /*7510*/  LEPC R20, `(.L_x_253) ;  /* 0x000000001014794e */ /* 0x000fce0000000000 */
[----:B0-----:R-:W-:Y:S05]  /*7520*/  CALL.ABS.NOINC R6 ;  /* 0x0000000006007343 */ /* 0x001fea0003c00000 */
.L_x_253:
[----:B------:R-:W-:-:S05]  /*7530*/  IMAD.WIDE.U32 R6, R41, 0x8, R24 ;  /* 0x0000000829067825 */ /* 0x000fca00078e0018 */
[----:B------:R2:W-:Y:S02]  /*7540*/  ST.E.64 desc[UR36][R6.64], R4 ;  /* 0x0000000406007985 */ /* 0x0005e4000c101b24 */
.L_x_244:
[----:B------:R3:W-:Y:S01]  /*7550*/  ST.E.64 desc[UR36][R22.64], R24 ;  /* 0x0000001816007985 */ /* 0x0007e2000c101b24 */
[----:B------:R-:W-:Y:S02]  /*7560*/  VIADD R0, R40, 0xffffffff ;  /* 0xffffffff28007836 */ /* 0x000fe40000000000 */
[----:B012---:R-:W-:Y:S01]  /*7570*/  HFMA2 R4, -RZ, RZ, 0, 0 ;  /* 0x00000000ff047431 */ /* 0x007fe200000001ff */
[----:B------:R-:W-:Y:S01]  /*7580*/  BSSY.RECONVERGENT B0, `(.L_x_254) ;  /* 0x00000b7000007945 */ /* 0x000fe20003800200 */
[----:B------:R-:W-:Y:S02]  /*7590*/  LOP3.LUT R3, R39, 0x7ff8, RZ, 0xc0, !PT ;  /* 0x00007ff827037812 */ /* 0x000fe400078ec0ff */
[----:B------:R-:W-:-:S04]  /*75a0*/  LOP3.LUT R0, R0, 0xffff, RZ, 0xc0, !PT ;  /* 0x0000ffff00007812 */ /* 0x000fc800078ec0ff */
[----:B------:R-:W-:Y:S02]  /*75b0*/  ISETP.GE.U32.AND P0, PT, R0, 0x3, PT ;  /* 0x000000030000780c */ /* 0x000fe40003f06070 */
[----:B------:R-:W-:-:S11]  /*75c0*/  LOP3.LUT R0, R33, 0x3, RZ, 0xc0, !PT ;  /* 0x0000000321007812 */ /* 0x000fd600078ec0ff */
.L_x_261:
[----:B------:R-:W-:Y:S01]  /*75d0*/  ISETP.GE.U32.AND P1, PT, R33, 0x8, PT ;  /* 0x000000082100780c */ /* 0x000fe20003f26070 */
[----:B------:R-:W-:-:S12]  /*75e0*/  IMAD.MOV.U32 R5, RZ, RZ, RZ ;  /* 0x000000ffff057224 */ /* 0x000fd800078e00ff */
[----:B012---:R-:W-:Y:S05]  /*75f0*/  @!P1 BRA `(.L_x_255) ;  /* 0x0000000400609947 */ /* 0x007fea0003800000 */
[----:B------:R-:W-:Y:S01]  /*7600*/  BSSY.RECONVERGENT B1, `(.L_x_256) ;  /* 0x0000056000017945 */ /* 0x000fe20003800200 */
[----:B------:R-:W-:-:S07]  /*7610*/  MOV R6, RZ ;  /* 0x000000ff00067202 */ /* 0x000fce0000000f00 */
.L_x_257:
        /* <DEDUP_REMOVED lines=79> */
[C---:B--2---:R-:W-:Y:S01]  /*7b10*/  IMAD.WIDE.U32 R10, R6.reuse, 0x8, R8 ;  /* 0x00000008060a7825 */ /* 0x044fe200078e0008 */
[----:B------:R-:W-:-:S04]  /*7b20*/  IADD3 R6, PT, PT, R6, 0x8, RZ ;  /* 0x0000000806067810 */ /* 0x000fc80007ffe0ff */
[----:B------:R1:W-:Y:S01]  /*7b30*/  ST.E desc[UR36][R10.64+0x38], R5 ;  /* 0x000038050a007985 */ /* 0x0003e2000c101924 */
[----:B------:R-:W-:-:S13]  /*7b40*/  ISETP.NE.AND P1, PT, R6, R3, PT ;  /* 0x000000030600720c */ /* 0x000fda0003f25270 */
[----:B-1----:R-:W-:Y:S05]  /*7b50*/  @P1 BRA `(.L_x_257) ;  /* 0xfffffff800b01947 */ /* 0x002fea000383ffff */
[----:B------:R-:W-:Y:S05]  /*7b60*/  BSYNC.RECONVERGENT B1 ;  /* 0x0000000000017941 */ /* 0x000fea0003800200 */
.L_x_256:
[----:B------:R-:W-:-:S07]  /*7b70*/  IMAD.MOV.U32 R5, RZ, RZ, R3 ;  /* 0x000000ffff057224 */ /* 0x000fce00078e0003 */
.L_x_255:
        /* <DEDUP_REMOVED lines=46> */
.L_x_259:
        /* <DEDUP_REMOVED lines=26> */
.L_x_260:
        /* <DEDUP_REMOVED lines=11> */
[----:B------:R0:W-:Y:S02]  /*80b0*/  ST.E desc[UR36][R12.64], R15 ;  /* 0x0000000f0c007985 */ /* 0x0001e4000c101924 */
.L_x_258:
[----:B------:R-:W-:-:S05]  /*80c0*/  VIADD R4, R4, 0x1 ;  /* 0x0000000104047836 */ /* 0x000fca0000000000 */
[----:B------:R-:W-:-:S13]  /*80d0*/  ISETP.NE.AND P1, PT, R4, R39, PT ;  /* 0x000000270400720c */ /* 0x000fda0003f25270 */
[----:B------:R-:W-:Y:S05]  /*80e0*/  @P1 BRA `(.L_x_261) ;  /* 0xfffffff400381947 */ /* 0x000fea000383ffff */
[----:B------:R-:W-:Y:S05]  /*80f0*/  BSYNC.RECONVERGENT B0 ;  /* 0x0000000000007941 */ /* 0x000fea0003800200 */
.L_x_254:
[----:B------:R-:W-:Y:S05]  /*8100*/  BRA `(.L_x_262) ;  /* 0x0000000000047947 */ /* 0x000fea0003800000 */
.L_x_233:
[----:B------:R0:W-:Y:S02]  /*8110*/  ST.E.64 desc[UR36][R22.64], R24 ;  /* 0x0000001816007985 */ /* 0x0001e4000c101b24 */
.L_x_262:
[----:B-12---:R-:W-:Y:S01]  /*8120*/  HFMA2 R11, -RZ, RZ, 0, 2.86102294921875e-06 ;  /* 0x00000030ff0b7431 */ /* 0x006fe200000001ff */
[----:B------:R1:W-:Y:S04]  /*8130*/  ST.E.64 desc[UR36][R22.64+0x10], RZ ;  /* 0x000010ff16007985 */ /* 0x0003e8000c101b24 */
[----:B------:R1:W-:Y:S04]  /*8140*/  ST.E.U8 desc[UR36][R22.64+0x18], R11 ;  /* 0x0000180b16007985 */ /* 0x0003e8000c101124 */
[----:B------:R1:W-:Y:S04]  /*8150*/  ST.E.64 desc[UR36][R28.64+0x18], R22 ;  /* 0x000018161c007985 */ /* 0x0003e8000c101b24 */
[----:B------:R-:W2:Y:S04]  /*8160*/  LD.E.U16 R3, desc[UR36][R16.64+0x8] ;  /* 0x0000082410037980 */ /* 0x000ea8000c101500 */
[----:B--2---:R1:W-:Y:S04]  /*8170*/  ST.E.U16 desc[UR36][R22.64+0x8], R3 ;  /* 0x0000080316007985 */ /* 0x0043e8000c101524 */
[----:B------:R-:W2:Y:S04]  /*8180*/  LD.E.U8 R5, desc[UR36][R16.64+0x18] ;  /* 0x0000182410057980 */ /* 0x000ea8000c101100 */
[----:B--2---:R1:W-:Y:S04]  /*8190*/  ST.E.U8 desc[UR36][R22.64+0x18], R5 ;  /* 0x0000180516007985 */ /* 0x0043e8000c101124 */
[----:B------:R-:W2:Y:S01]  /*81a0*/  LD.E.U16 R0, desc[UR36][R16.64+0x8] ;  /* 0x0000082410007980 */ /* 0x000ea2000c101500 */
[----:B------:R-:W-:Y:S01]  /*81b0*/  BSSY.RECONVERGENT B0, `(.L_x_263) ;  /* 0x000002c000007945 */ /* 0x000fe20003800200 */
[----:B--2---:R-:W-:-:S04]  /*81c0*/  PRMT R4, R0, 0x9910, RZ ;  /* 0x0000991000047816 */ /* 0x004fc800000000ff */
[----:B------:R-:W-:-:S13]  /*81d0*/  ISETP.GE.AND P0, PT, R4, 0x1, PT ;  /* 0x000000010400780c */ /* 0x000fda0003f06270 */
[----:B-1----:R-:W-:Y:S05]  /*81e0*/  @!P0 BRA `(.L_x_264) ;  /* 0x0000000000a08947 */ /* 0x002fea0003800000 */
[----:B------:R-:W-:Y:S01]  /*81f0*/  PRMT R3, R0, 0x7610, R3 ;  /* 0x0000761000037816 */ /* 0x000fe20000000003 */
[----:B------:R-:W-:-:S07]  /*8200*/  IMAD.MOV.U32 R0, RZ, RZ, RZ ;  /* 0x000000ffff007224 */ /* 0x000fce00078e00ff */
.L_x_269:
[----:B------:R-:W-:Y:S01]  /*8210*/  PRMT R4, R3, 0x9910, RZ ;  /* 0x0000991003047816 */ /* 0x000fe200000000ff */
[----:B------:R-:W-:Y:S03]  /*8220*/  BSSY.RECONVERGENT B1, `(.L_x_265) ;  /* 0x0000020000017945 */ /* 0x000fe60003800200 */
[----:B------:R-:W-:-:S13]  /*8230*/  ISETP.GE.AND P0, PT, R4, 0x1, PT ;  /* 0x000000010400780c */ /* 0x000fda0003f06270 */
[----:B------:R-:W-:Y:S05]  /*8240*/  @!P0 BRA `(.L_x_266) ;  /* 0x0000000000748947 */ /* 0x000fea0003800000 */
[----:B------:R-:W-:Y:S01]  /*8250*/  BSSY.RECONVERGENT B2, `(.L_x_267) ;  /* 0x000001b000027945 */ /* 0x000fe20003800200 */
[----:B------:R-:W-:-:S07]  /*8260*/  MOV R3, RZ ;  /* 0x000000ff00037202 */ /* 0x000fce0000000f00 */
.L_x_268:
[----:B------:R-:W2:Y:S04]  /*8270*/  LD.E.64 R4, desc[UR36][R16.64] ;  /* 0x0000002410047980 */ /* 0x000ea8000c101b00 */
[----:B------:R-:W0:Y:S01]  /*8280*/  LD.E.64 R6, desc[UR36][R22.64] ;  /* 0x0000002416067980 */ /* 0x000e22000c101b00 */
[----:B--2---:R-:W-:-:S06]  /*8290*/  IMAD.WIDE.U32 R4, R0, 0x8, R4 ;  /* 0x0000000800047825 */ /* 0x004fcc00078e0004 */
[----:B------:R-:W2:Y:S01]  /*82a0*/  LD.E.64 R4, desc[UR36][R4.64] ;  /* 0x0000002404047980 */ /* 0x000ea2000c101b00 */
[----:B0-----:R-:W-:-:S06]  /*82b0*/  IMAD.WIDE.U32 R8, R0, 0x8, R6 ;  /* 0x0000000800087825 */ /* 0x001fcc00078e0006 */
[----:B------:R-:W4:Y:S01]  /*82c0*/  LD.E.64 R8, desc[UR36][R8.64] ;  /* 0x0000002408087980 */ /* 0x000f22000c101b00 */
[----:B--2---:R-:W-:-:S05]  /*82d0*/  IMAD.WIDE.U32 R6, R3, 0x8, R4 ;  /* 0x0000000803067825 */ /* 0x004fca00078e0004 */
[----:B------:R-:W2:Y:S01]  /*82e0*/  LD.E R21, desc[UR36][R6.64+0x4] ;  /* 0x0000042406157980 */ /* 0x000ea2000c101900 */
[----:B----4-:R-:W-:-:S05]  /*82f0*/  IMAD.WIDE.U32 R10, R3, 0x8, R8 ;  /* 0x00000008030a7825 */ /* 0x010fca00078e0008 */
[----:B--2---:R0:W-:Y:S04]  /*8300*/  ST.E desc[UR36][R10.64+0x4], R21 ;  /* 0x000004150a007985 */ /* 0x0041e8000c101924 */
[----:B------:R-:W2:Y:S04]  /*8310*/  LD.E.64 R12, desc[UR36][R16.64] ;  /* 0x00000024100c7980 */ /* 0x000ea8000c101b00 */
        /* <DEDUP_REMOVED lines=9> */
[----:B------:R-:W0:Y:S01]  /*83b0*/  LD.E.U16 R8, desc[UR36][R16.64+0x8] ;  /* 0x0000082410087980 */ /* 0x000e22000c101500 */
[----:B------:R-:W-:Y:S01]  /*83c0*/  VIADD R3, R3, 0x1 ;  /* 0x0000000103037836 */ /* 0x000fe20000000000 */
[----:B0-----:R-:W-:-:S04]  /*83d0*/  PRMT R10, R8, 0x9910, RZ ;  /* 0x00009910080a7816 */ /* 0x001fc800000000ff */
[----:B------:R-:W-:-:S13]  /*83e0*/  ISETP.GE.AND P0, PT, R3, R10, PT ;  /* 0x0000000a0300720c */ /* 0x000fda0003f06270 */
[----:B-1----:R-:W-:Y:S05]  /*83f0*/  @!P0 BRA `(.L_x_268) ;  /* 0xfffffffc009c8947 */ /* 0x002fea000383ffff */
[----:B------:R-:W-:Y:S05]  /*8400*/  BSYNC.RECONVERGENT B2 ;  /* 0x0000000000027941 */ /* 0x000fea0003800200 */
.L_x_267:
[----:B------:R-:W-:-:S07]  /*8410*/  PRMT R3, R8, 0x7610, R3 ;  /* 0x0000761008037816 */ /* 0x000fce0000000003 */
.L_x_266:
[----:B------:R-:W-:Y:S05]  /*8420*/  BSYNC.RECONVERGENT B1 ;  /* 0x0000000000017941 */ /* 0x000fea0003800200 */
.L_x_265:
[----:B------:R-:W-:Y:S02]  /*8430*/  PRMT R5, R3, 0x9910, RZ ;  /* 0x0000991003057816 */ /* 0x000fe400000000ff */
[----:B------:R-:W-:-:S04]  /*8440*/  IADD3 R0, PT, PT, R0, 0x1, RZ ;  /* 0x0000000100007810 */ /* 0x000fc80007ffe0ff */
[----:B------:R-:W-:-:S13]  /*8450*/  ISETP.GE.AND P0, PT, R0, R5, PT ;  /* 0x000000050000720c */ /* 0x000fda0003f06270 */
[----:B------:R-:W-:Y:S05]  /*8460*/  @!P0 BRA `(.L_x_269) ;  /* 0xfffffffc00688947 */ /* 0x000fea000383ffff */
.L_x_264:
[----:B------:R-:W-:Y:S05]  /*8470*/  BSYNC.RECONVERGENT B0 ;  /* 0x0000000000007941 */ /* 0x000fea0003800200 */
.L_x_263:
[----:B------:R1:W-:Y:S01]  /*8480*/  ST.E.64 desc[UR36][R28.64+0x10], R18 ;  /* 0x000010121c007985 */ /* 0x0003e2000c101b24 */
[----:B------:R-:W-:Y:S01]  /*8490*/  VIADD R38, R38, 0x1 ;  /* 0x0000000126267836 */ /* 0x000fe20000000000 */
[----:B-1----:R-:W-:Y:S01]  /*84a0*/  MOV R18, R28 ;  /* 0x0000001c00127202 */ /* 0x002fe20000000f00 */
[----:B------:R-:W-:Y:S01]  /*84b0*/  IMAD.MOV.U32 R19, RZ, RZ, R29 ;  /* 0x000000ffff137224 */ /* 0x000fe200078e001d */
[----:B------:R-:W-:Y:S06]  /*84c0*/  BRA `(.L_x_229) ;  /* 0x00000000007c7947 */ /* 0x000fec0003800000 */
.L_x_228:
[----:B------:R-:W2:Y:S01]  /*84d0*/  LD.E.U8 R22, desc[UR36][R22.64+0x8] ;  /* 0x0000082416167980 */ /* 0x000ea2000c101100 */
[----:B0---4-:R-:W0:Y:S03]  /*84e0*/  LDC.64 R4, c[0x0][0x380] ;  /* 0x0000e000ff047b82 */ /* 0x011e260000000a00 */
[----:B0-----:R-:W4:Y:S01]  /*84f0*/  LDG.E.S16 R5, desc[UR36][R4.64+0x8] ;  /* 0x0000082404057981 */ /* 0x001f22000c1e1700 */
[----:B--2---:R-:W-:-:S13]  /*8500*/  ISETP.NE.AND P0, PT, R22, 0x4c, PT ;  /* 0x0000004c1600780c */ /* 0x004fda0003f05270 */
[----:B------:R-:W4:Y:S04]  /*8510*/  @!P0 LD.E R0, desc[UR36][R18.64+0xc] ;  /* 0x00000c2412008980 */ /* 0x000f28000c101900 */
[----:B------:R-:W4:Y:S01]  /*8520*/  @P0 LD.E R0, desc[UR36][R18.64+0x4] ;  /* 0x0000042412000980 */ /* 0x000f22000c101900 */
[----:B------:R-:W-:-:S04]  /*8530*/  PLOP3.LUT P1, PT, PT, PT, PT, 0x80, 0x8 ;  /* 0x000000000008781c */ /* 0x000fc80003f2f070 */
[----:B------:R-:W-:Y:S02]  /*8540*/  P2R R42, PR, RZ, 0x2 ;  /* 0x00000002ff2a7803 */ /* 0x000fe40000000000 */
[----:B----4-:R-:W-:-:S13]  /*8550*/  ISETP.NE.AND P0, PT, R0, R5, PT ;  /* 0x000000050000720c */ /* 0x010fda0003f05270 */
[----:B------:R-:W-:Y:S05]  /*8560*/  @P0 BRA `(.L_x_229) ;  /* 0x0000000000540947 */ /* 0x000fea0003800000 */
[----:B------:R-:W2:Y:S01]  /*8570*/  LD.E.64 R22, desc[UR36][R18.64+0x10] ;  /* 0x0000102412167980 */ /* 0x000ea2000c101b00 */
[----:B------:R-:W-:-:S04]  /*8580*/  PLOP3.LUT P1, PT, PT, PT, PT, 0x8, 0x80 ;  /* 0x000000000080781c */ /* 0x000fc80003f2e170 */
[----:B------:R-:W-:Y:S02]  /*8590*/  P2R R42, PR, RZ, 0x2 ;  /* 0x00000002ff2a7803 */ /* 0x000fe40000000000 */
[----:B--2---:R-:W-:-:S04]  /*85a0*/  ISETP.NE.U32.AND P0, PT, R22, RZ, PT ;  /* 0x000000ff1600720c */ /* 0x004fc80003f05070 */
[----:B------:R-:W-:-:S13]  /*85b0*/  ISETP.NE.AND.EX P0, PT, R23, RZ, PT, P0 ;  /* 0x000000ff1700720c */ /* 0x000fda0003f05300 */
[----:B------:R-:W-:Y:S05]  /*85c0*/  @!P0 BRA `(.L_x_229) ;  /* 0x00000000003c8947 */ /* 0x000fea0003800000 */
[----:B------:R0:W5:Y:S01]  /*85d0*/  LD.E.64 R4, desc[UR36][R18.64+0x18] ;  /* 0x0000182412047980 */ /* 0x000162000c101b00 */
[----:B------:R-:W-:-:S04]  /*85e0*/  MOV R24, 0x8 ;  /* 0x0000000800187802 */ /* 0x000fc80000000f00 */
[----:B-1-3--:R0:W1:Y:S03]  /*85f0*/  LDC.64 R6, c[0x4][R24] ;  /* 0x0100000018067b82 */ /* 0x00a0660000000a00 */
[----:B------:R-:W-:-:S07]  /*8600*/  LEPC R20, `(.L_x_270) ;  /* 0x000000001014794e */ /* 0x000fce0000000000 */
[----:B01---5:R-:W-:Y:S05]  /*8610*/  CALL.ABS.NOINC R6 ;  /* 0x0000000006007343 */ /* 0x023fea0003c00000 */
.L_x_270:
[----:B------:R-:W0:Y:S01]  /*8620*/  LDC.64 R24, c[0x4][R24] ;  /* 0x0100000018187b82 */ /* 0x000e220000000a00 */
[----:B------:R-:W-:Y:S01]  /*8630*/  MOV R4, R18 ;  /* 0x0000001200047202 */ /* 0x000fe20000000f00 */
[----:B------:R-:W-:-:S07]  /*8640*/  IMAD.MOV.U32 R5, RZ, RZ, R19 ;  /* 0x000000ffff057224 */ /* 0x000fce00078e0013 */
[----:B------:R-:W-:-:S07]  /*8650*/  LEPC R20, `(.L_x_271) ;  /* 0x000000001014794e */ /* 0x000fce0000000000 */
[----:B0-----:R-:W-:Y:S05]  /*8660*/  CALL.ABS.NOINC R24 ;  /* 0x0000000018007343 */ /* 0x001fea0003c00000 */
.L_x_271:
[----:B------:R-:W-:Y:S01]  /*8670*/  PLOP3.LUT P0, PT, PT, PT, PT, 0x80, 0x8 ;  /* 0x000000000008781c */ /* 0x000fe20003f0f070 */
[----:B------:R-:W-:Y:S01]  /*8680*/  IMAD.MOV.U32 R18, RZ, RZ, R22 ;  /* 0x000000ffff127224 */ /* 0x000fe200078e0016 */
[----:B------:R-:W-:Y:S02]  /*8690*/  IADD3 R38, PT, PT, R38, -0x1, RZ ;  /* 0xffffffff26267810 */ /* 0x000fe40007ffe0ff */
[----:B------:R-:W-:Y:S02]  /*86a0*/  MOV R19, R23 ;  /* 0x0000001700137202 */ /* 0x000fe40000000f00 */
[----:B------:R-:W-:-:S07]  /*86b0*/  P2R R42, PR, RZ, 0x1 ;  /* 0x00000001ff2a7803 */ /* 0x000fce0000000000 */
.L_x_229:
[----:B------:R-:W-:Y:S05]  /*86c0*/  BSYNC.RECONVERGENT B7 ;  /* 0x0000000000077941 */ /* 0x000fea0003800200 */
.L_x_227:
[----:B------:R-:W-:-:S13]  /*86d0*/  ISETP.NE.AND P0, PT, R42, RZ, PT ;  /* 0x000000ff2a00720c */ /* 0x000fda0003f05270 */
[----:B------:R-:W-:Y:S05]  /*86e0*/  @P0 BRA `(.L_x_272) ;  /* 0xffffffac00040947 */ /* 0x000fea000383ffff */
[----:B------:R-:W-:Y:S05]  /*86f0*/  BSYNC.RECONVERGENT B6 ;  /* 0x0000000000067941 */ /* 0x000fea0003800200 */
.L_x_78:
[----:B------:R-:W-:Y:S01]  /*8700*/  MOV R0, 0x10 ;  /* 0x0000001000007802 */ /* 0x000fe20000000f00 */
[----:B------:R4:W-:Y:S01]  /*8710*/  STL [R1], R2 ;  /* 0x0000000201007387 */ /* 0x0009e20000100800 */
[----:B------:R-:W4:Y:S01]  /*8720*/  LDCU.64 UR4, c[0x4][0x18] ;  /* 0x01000300ff0477ac */ /* 0x000f220008000a00 */
[----:B------:R-:W-:Y:S01]  /*8730*/  IMAD.MOV.U32 R6, RZ, RZ, R31 ;  /* 0x000000ffff067224 */ /* 0x000fe200078e001f */
[----:B0-----:R0:W0:Y:S01]  /*8740*/  LDC.64 R8, c[0x4][R0] ;  /* 0x0100000000087b82 */ /* 0x0010220000000a00 */
[----:B-123--:R-:W-:Y:S01]  /*8750*/  MOV R7, R30 ;  /* 0x0000001e00077202 */ /* 0x00efe20000000f00 */
[----:B----4-:R-:W-:Y:S01]  /*8760*/  IMAD.U32 R4, RZ, RZ, UR4 ;  /* 0x00000004ff047e24 */ /* 0x010fe2000f8e00ff */
[----:B------:R-:W-:-:S07]  /*8770*/  MOV R5, UR5 ;  /* 0x0000000500057c02 */ /* 0x000fce0008000f00 */
[----:B------:R-:W-:-:S07]  /*8780*/  LEPC R20, `(.L_x_273) ;  /* 0x000000001014794e */ /* 0x000fce0000000000 */
[----:B0----5:R-:W-:Y:S05]  /*8790*/  CALL.ABS.NOINC R8 ;  /* 0x0000000008007343 */ /* 0x021fea0003c00000 */
.L_x_273:
[----:B------:R-:W-:Y:S05]  /*87a0*/  EXIT ;  /* 0x000000000000794d */ /* 0x000fea0003800000 */
.L_x_274:
[----:B------:R-:W-:-:S00]  /*87b0*/  BRA `(.L_x_274) ;  /* 0xfffffffc00fc7947 */ /* 0x000fc0000383ffff */
[----:B------:R-:W-:-:S00]  /*87c0*/  NOP ;  /* 0x0000000000007918 */ /* 0x000fc00000000000 */
        /* <DEDUP_REMOVED lines=11> */
.L_x_291:


//--------------------- .nv.global.init           --------------------------
	.section	.nv.global.init,"aw",@progbits
.nv.global.init:
	.type		$str,@object
	.size		$str,(.L_0 - $str)
$str:
        /*0000*/ 	.byte	0x54, 0x68, 0x65, 0x20, 0x74, 0x6f, 0x74, 0x61, 0x6c, 0x20, 0x69, 0x73, 0x20, 0x25, 0x64, 0x0a
        /*0010*/ 	.byte	0x00
.L_0:


//--------------------- .nv.shared.reserved.0     --------------------------
	.section	.nv.shared.reserved.0,"aw",@nobits
	.weak		__nv_reservedSMEM_offset_0_alias
	.size		__nv_reservedSMEM_offset_0_alias, 0, 64
	.other		__nv_reservedSMEM_offset_0_alias,@"STO_CUDA_RESERVED_SHARED STV_DEFAULT"
__nv_reservedSMEM_offset_0_alias:
	.zero		0
	.zero		64


//--------------------- .nv.constant0._Z7computeP4gridP4pathP8location --------------------------
	.section	.nv.constant0._Z7computeP4gridP4pathP8location,"a",@progbits
	.sectionflags	@""
	.align	4
.nv.constant0._Z7computeP4gridP4pathP8location:
	.zero		920


//--------------------- SYMBOLS --------------------------

	.type		.nv.reservedSmem.offset0,@object
	.size		.nv.reservedSmem.offset0,0x4
	.type		malloc,@function
	.type		free,@function
	.type		vprintf,@function
